//
// Generated by NVIDIA NVVM Compiler
//
// Compiler Build ID: CL-36424714
// Cuda compilation tools, release 13.0, V13.0.88
// Based on NVVM 20.0.0
//

.version 9.0
.target sm_100
.address_size 64

	// .globl	_Z15item_freq_countiP11TransactionP4Item

.visible .entry _Z15item_freq_countiP11TransactionP4Item(
	.param .u32 _Z15item_freq_countiP11TransactionP4Item_param_0,
	.param .u64 .ptr .align 1 _Z15item_freq_countiP11TransactionP4Item_param_1,
	.param .u64 .ptr .align 1 _Z15item_freq_countiP11TransactionP4Item_param_2
)
{
	.reg .pred 	%p<9>;
	.reg .b32 	%r<42>;
	.reg .b64 	%rd<52>;

	ld.param.u32 	%r13, [_Z15item_freq_countiP11TransactionP4Item_param_0];
	ld.param.u64 	%rd9, [_Z15item_freq_countiP11TransactionP4Item_param_1];
	ld.param.u64 	%rd10, [_Z15item_freq_countiP11TransactionP4Item_param_2];
	cvta.to.global.u64 	%rd1, %rd10;
	cvta.to.global.u64 	%rd2, %rd9;
	mov.u32 	%r14, %ctaid.x;
	mov.u32 	%r1, %ntid.x;
	mov.u32 	%r15, %tid.x;
	mad.lo.s32 	%r39, %r14, %r1, %r15;
	setp.ge.s32 	%p1, %r39, %r13;
	@%p1 bra 	$L__BB0_11;
	add.s64 	%rd3, %rd2, 20;
	mov.u32 	%r16, %nctaid.x;
	mul.lo.s32 	%r3, %r16, %r1;
$L__BB0_2:
	mul.wide.s32 	%rd11, %r39, 4104;
	add.s64 	%rd12, %rd2, %rd11;
	add.s64 	%rd4, %rd12, 4;
	ld.global.u32 	%r5, [%rd12+4];
	setp.lt.s32 	%p2, %r5, 1;
	@%p2 bra 	$L__BB0_10;
	and.b32  	%r6, %r5, 3;
	setp.lt.u32 	%p3, %r5, 4;
	mov.b32 	%r41, 0;
	@%p3 bra 	$L__BB0_6;
	and.b32  	%r41, %r5, 2147483644;
	neg.s32 	%r40, %r41;
	add.s64 	%rd51, %rd3, %rd11;
$L__BB0_5:
	ld.global.u32 	%r18, [%rd51+-12];
	mul.wide.s32 	%rd14, %r18, 524;
	add.s64 	%rd15, %rd1, %rd14;
	add.s64 	%rd16, %rd15, 4;
	atom.global.add.u32 	%r19, [%rd15+4], 1;
	atom.global.add.u32 	%r20, [%rd15+8], 1;
	mul.wide.s32 	%rd17, %r20, 4;
	add.s64 	%rd18, %rd16, %rd17;
	st.global.u32 	[%rd18+8], %r39;
	ld.global.u32 	%r21, [%rd51+-8];
	mul.wide.s32 	%rd19, %r21, 524;
	add.s64 	%rd20, %rd1, %rd19;
	add.s64 	%rd21, %rd20, 4;
	atom.global.add.u32 	%r22, [%rd20+4], 1;
	atom.global.add.u32 	%r23, [%rd20+8], 1;
	mul.wide.s32 	%rd22, %r23, 4;
	add.s64 	%rd23, %rd21, %rd22;
	st.global.u32 	[%rd23+8], %r39;
	ld.global.u32 	%r24, [%rd51+-4];
	mul.wide.s32 	%rd24, %r24, 524;
	add.s64 	%rd25, %rd1, %rd24;
	add.s64 	%rd26, %rd25, 4;
	atom.global.add.u32 	%r25, [%rd25+4], 1;
	atom.global.add.u32 	%r26, [%rd25+8], 1;
	mul.wide.s32 	%rd27, %r26, 4;
	add.s64 	%rd28, %rd26, %rd27;
	st.global.u32 	[%rd28+8], %r39;
	ld.global.u32 	%r27, [%rd51];
	mul.wide.s32 	%rd29, %r27, 524;
	add.s64 	%rd30, %rd1, %rd29;
	add.s64 	%rd31, %rd30, 4;
	atom.global.add.u32 	%r28, [%rd30+4], 1;
	atom.global.add.u32 	%r29, [%rd30+8], 1;
	mul.wide.s32 	%rd32, %r29, 4;
	add.s64 	%rd33, %rd31, %rd32;
	st.global.u32 	[%rd33+8], %r39;
	add.s32 	%r40, %r40, 4;
	add.s64 	%rd51, %rd51, 16;
	setp.ne.s32 	%p4, %r40, 0;
	@%p4 bra 	$L__BB0_5;
$L__BB0_6:
	setp.eq.s32 	%p5, %r6, 0;
	@%p5 bra 	$L__BB0_10;
	mul.wide.u32 	%rd34, %r41, 4;
	add.s64 	%rd35, %rd4, %rd34;
	add.s64 	%rd8, %rd35, 4;
	ld.global.u32 	%r30, [%rd35+4];
	mul.wide.s32 	%rd36, %r30, 524;
	add.s64 	%rd37, %rd1, %rd36;
	add.s64 	%rd38, %rd37, 4;
	atom.global.add.u32 	%r31, [%rd37+4], 1;
	atom.global.add.u32 	%r32, [%rd37+8], 1;
	mul.wide.s32 	%rd39, %r32, 4;
	add.s64 	%rd40, %rd38, %rd39;
	st.global.u32 	[%rd40+8], %r39;
	setp.eq.s32 	%p6, %r6, 1;
	@%p6 bra 	$L__BB0_10;
	ld.global.u32 	%r33, [%rd8+4];
	mul.wide.s32 	%rd41, %r33, 524;
	add.s64 	%rd42, %rd1, %rd41;
	add.s64 	%rd43, %rd42, 4;
	atom.global.add.u32 	%r34, [%rd42+4], 1;
	atom.global.add.u32 	%r35, [%rd42+8], 1;
	mul.wide.s32 	%rd44, %r35, 4;
	add.s64 	%rd45, %rd43, %rd44;
	st.global.u32 	[%rd45+8], %r39;
	setp.eq.s32 	%p7, %r6, 2;
	@%p7 bra 	$L__BB0_10;
	ld.global.u32 	%r36, [%rd8+8];
	mul.wide.s32 	%rd46, %r36, 524;
	add.s64 	%rd47, %rd1, %rd46;
	add.s64 	%rd48, %rd47, 4;
	atom.global.add.u32 	%r37, [%rd47+4], 1;
	atom.global.add.u32 	%r38, [%rd47+8], 1;
	mul.wide.s32 	%rd49, %r38, 4;
	add.s64 	%rd50, %rd48, %rd49;
	st.global.u32 	[%rd50+8], %r39;
$L__BB0_10:
	add.s32 	%r39, %r39, %r3;
	setp.lt.s32 	%p8, %r39, %r13;
	@%p8 bra 	$L__BB0_2;
$L__BB0_11:
	ret;

}
	// .globl	_Z23select_with_min_supportiP4ItemiP7ItemSetPi
.visible .entry _Z23select_with_min_supportiP4ItemiP7ItemSetPi(
	.param .u32 _Z23select_with_min_supportiP4ItemiP7ItemSetPi_param_0,
	.param .u64 .ptr .align 1 _Z23select_with_min_supportiP4ItemiP7ItemSetPi_param_1,
	.param .u32 _Z23select_with_min_supportiP4ItemiP7ItemSetPi_param_2,
	.param .u64 .ptr .align 1 _Z23select_with_min_supportiP4ItemiP7ItemSetPi_param_3,
	.param .u64 .ptr .align 1 _Z23select_with_min_supportiP4ItemiP7ItemSetPi_param_4
)
{
	.reg .pred 	%p<6>;
	.reg .b16 	%rs<2>;
	.reg .b32 	%r<18>;
	.reg .b64 	%rd<26>;

	ld.param.u32 	%r7, [_Z23select_with_min_supportiP4ItemiP7ItemSetPi_param_0];
	ld.param.u64 	%rd14, [_Z23select_with_min_supportiP4ItemiP7ItemSetPi_param_1];
	ld.param.u32 	%r8, [_Z23select_with_min_supportiP4ItemiP7ItemSetPi_param_2];
	ld.param.u64 	%rd15, [_Z23select_with_min_supportiP4ItemiP7ItemSetPi_param_3];
	ld.param.u64 	%rd13, [_Z23select_with_min_supportiP4ItemiP7ItemSetPi_param_4];
	cvta.to.global.u64 	%rd1, %rd15;
	cvta.to.global.u64 	%rd2, %rd14;
	mov.u32 	%r9, %ctaid.x;
	mov.u32 	%r1, %ntid.x;
	mov.u32 	%r10, %tid.x;
	mad.lo.s32 	%r17, %r9, %r1, %r10;
	setp.ge.s32 	%p1, %r17, %r7;
	@%p1 bra 	$L__BB1_7;
	add.s64 	%rd3, %rd1, 76;
	add.s64 	%rd4, %rd2, 12;
	mov.u32 	%r11, %nctaid.x;
	mul.lo.s32 	%r3, %r11, %r1;
	cvta.to.global.u64 	%rd5, %rd13;
$L__BB1_2:
	mul.wide.s32 	%rd16, %r17, 524;
	add.s64 	%rd17, %rd2, %rd16;
	add.s64 	%rd6, %rd17, 4;
	ld.global.u32 	%r12, [%rd17+4];
	setp.lt.s32 	%p2, %r12, %r8;
	@%p2 bra 	$L__BB1_6;
	atom.global.add.u32 	%r5, [%rd5], 1;
	ld.global.u32 	%r13, [%rd6];
	mul.wide.s32 	%rd18, %r5, 152;
	add.s64 	%rd19, %rd1, %rd18;
	st.global.u32 	[%rd19], %r13;
	mov.b32 	%r14, 1;
	st.global.u32 	[%rd19+4], %r14;
	ld.global.u32 	%r15, [%rd6+-4];
	st.global.u32 	[%rd19+8], %r15;
	ld.global.u32 	%r16, [%rd6+4];
	st.global.u32 	[%rd19+72], %r16;
	cvt.s64.s32 	%rd7, %r16;
	setp.eq.s32 	%p3, %r16, 0;
	@%p3 bra 	$L__BB1_6;
	add.s64 	%rd8, %rd3, %rd18;
	add.s64 	%rd9, %rd4, %rd16;
	shl.b64 	%rd10, %rd7, 2;
	mov.b64 	%rd25, 0;
$L__BB1_5:
	add.s64 	%rd23, %rd9, %rd25;
	ld.global.u8 	%rs1, [%rd23];
	add.s64 	%rd24, %rd8, %rd25;
	st.global.u8 	[%rd24], %rs1;
	add.s64 	%rd25, %rd25, 1;
	setp.lt.u64 	%p4, %rd25, %rd10;
	@%p4 bra 	$L__BB1_5;
$L__BB1_6:
	add.s32 	%r17, %r17, %r3;
	setp.lt.s32 	%p5, %r17, %r7;
	@%p5 bra 	$L__BB1_2;
$L__BB1_7:
	ret;

}
	// .globl	_Z18find_support_countiP7ItemSetPiS0_P11Transactioni
.visible .entry _Z18find_support_countiP7ItemSetPiS0_P11Transactioni(
	.param .u32 _Z18find_support_countiP7ItemSetPiS0_P11Transactioni_param_0,
	.param .u64 .ptr .align 1 _Z18find_support_countiP7ItemSetPiS0_P11Transactioni_param_1,
	.param .u64 .ptr .align 1 _Z18find_support_countiP7ItemSetPiS0_P11Transactioni_param_2,
	.param .u64 .ptr .align 1 _Z18find_support_countiP7ItemSetPiS0_P11Transactioni_param_3,
	.param .u64 .ptr .align 1 _Z18find_support_countiP7ItemSetPiS0_P11Transactioni_param_4,
	.param .u32 _Z18find_support_countiP7ItemSetPiS0_P11Transactioni_param_5
)
{
	.reg .pred 	%p<32>;
	.reg .b16 	%rs<22>;
	.reg .b32 	%r<110>;
	.reg .b64 	%rd<46>;

	ld.param.u32 	%r53, [_Z18find_support_countiP7ItemSetPiS0_P11Transactioni_param_0];
	ld.param.u64 	%rd14, [_Z18find_support_countiP7ItemSetPiS0_P11Transactioni_param_4];
	cvta.to.global.u64 	%rd1, %rd14;
	mov.u32 	%r55, %ctaid.x;
	mov.u32 	%r56, %ntid.x;
	mov.u32 	%r57, %tid.x;
	mad.lo.s32 	%r85, %r55, %r56, %r57;
	setp.ge.s32 	%p5, %r85, %r53;
	@%p5 bra 	$L__BB2_36;
$L__BB2_1:
	ld.param.u64 	%rd43, [_Z18find_support_countiP7ItemSetPiS0_P11Transactioni_param_3];
	ld.param.u64 	%rd42, [_Z18find_support_countiP7ItemSetPiS0_P11Transactioni_param_1];
	cvta.to.global.u64 	%rd2, %rd42;
	mul.wide.s32 	%rd15, %r85, 152;
	add.s64 	%rd4, %rd2, %rd15;
	add.s64 	%rd3, %rd4, 140;
	ld.global.u32 	%r59, [%rd4+140];
	ld.global.u32 	%r3, [%rd4+144];
	cvta.to.global.u64 	%rd16, %rd43;
	mul.wide.s32 	%rd17, %r59, 152;
	add.s64 	%rd5, %rd16, %rd17;
	ld.global.u32 	%r95, [%rd5+72];
	setp.lt.s32 	%p6, %r95, 1;
	mov.b32 	%r96, 0;
	@%p6 bra 	$L__BB2_18;
	add.s64 	%rd6, %rd4, 76;
	mov.b32 	%r96, 0;
	mov.u32 	%r88, %r96;
$L__BB2_3:
	mul.wide.u32 	%rd20, %r88, 4;
	add.s64 	%rd21, %rd5, %rd20;
	ld.global.u32 	%r8, [%rd21+76];
	ld.global.u32 	%r9, [%rd3+-136];
	setp.lt.s32 	%p8, %r9, 1;
	mov.b32 	%r93, -1;
	mov.pred 	%p30, 0;
	@%p8 bra 	$L__BB2_15;
	mul.wide.s32 	%rd22, %r8, 4104;
	add.s64 	%rd7, %rd1, %rd22;
	ld.global.u32 	%r10, [%rd7+4];
	mov.b16 	%rs18, 1;
	mov.b32 	%r93, -1;
	mov.b32 	%r89, 0;
$L__BB2_5:
	mov.u32 	%r12, %r93;
	setp.lt.s32 	%p9, %r10, 1;
	mul.wide.u32 	%rd23, %r89, 4;
	add.s64 	%rd24, %rd4, %rd23;
	ld.global.u32 	%r13, [%rd24+8];
	mov.b16 	%rs8, 0;
	mov.u16 	%rs19, %rs8;
	@%p9 bra 	$L__BB2_13;
	mov.b32 	%r91, 0;
$L__BB2_7:
	mul.wide.u32 	%rd25, %r91, 4;
	add.s64 	%rd26, %rd7, %rd25;
	ld.global.u32 	%r65, [%rd26+8];
	setp.ne.s32 	%p10, %r13, %r65;
	@%p10 bra 	$L__BB2_12;
	ld.global.u32 	%r15, [%rd3+-68];
	setp.lt.s32 	%p11, %r15, 1;
	mov.b16 	%rs19, 1;
	mov.u32 	%r93, %r8;
	@%p11 bra 	$L__BB2_13;
	mov.b32 	%r92, 0;
	mov.u64 	%rd45, %rd6;
	bra.uni 	$L__BB2_11;
$L__BB2_10:
	add.s32 	%r92, %r92, 1;
	add.s64 	%rd45, %rd45, 4;
	setp.ge.s32 	%p13, %r92, %r15;
	mov.u32 	%r93, %r8;
	@%p13 bra 	$L__BB2_13;
$L__BB2_11:
	ld.global.u32 	%r67, [%rd45];
	setp.ne.s32 	%p12, %r67, %r8;
	@%p12 bra 	$L__BB2_10;
$L__BB2_12:
	add.s32 	%r91, %r91, 1;
	setp.lt.s32 	%p14, %r91, %r10;
	mov.u32 	%r93, %r12;
	mov.u16 	%rs19, %rs8;
	@%p14 bra 	$L__BB2_7;
$L__BB2_13:
	and.b16  	%rs18, %rs19, %rs18;
	add.s32 	%r89, %r89, 1;
	setp.ne.s32 	%p15, %r89, %r9;
	@%p15 bra 	$L__BB2_5;
	setp.eq.s16 	%p30, %rs18, 0;
$L__BB2_15:
	@%p30 bra 	$L__BB2_17;
	ld.global.u32 	%r68, [%rd3+-68];
	add.s32 	%r69, %r68, 1;
	st.global.u32 	[%rd3+-68], %r69;
	mul.wide.s32 	%rd27, %r68, 4;
	add.s64 	%rd28, %rd4, %rd27;
	st.global.u32 	[%rd28+76], %r93;
	add.s32 	%r96, %r96, 1;
	ld.global.u32 	%r95, [%rd5+72];
$L__BB2_17:
	add.s32 	%r88, %r88, 1;
	setp.lt.s32 	%p16, %r88, %r95;
	@%p16 bra 	$L__BB2_3;
$L__BB2_18:
	ld.param.u64 	%rd44, [_Z18find_support_countiP7ItemSetPiS0_P11Transactioni_param_3];
	cvta.to.global.u64 	%rd29, %rd44;
	mul.wide.s32 	%rd30, %r3, 152;
	add.s64 	%rd10, %rd29, %rd30;
	ld.global.u32 	%r107, [%rd10+72];
	setp.lt.s32 	%p17, %r107, 1;
	mov.b32 	%r108, 0;
	@%p17 bra 	$L__BB2_35;
	mov.b32 	%r108, 0;
	mov.u32 	%r100, %r108;
$L__BB2_20:
	mul.wide.u32 	%rd31, %r100, 4;
	add.s64 	%rd32, %rd10, %rd31;
	ld.global.u32 	%r32, [%rd32+76];
	ld.global.u32 	%r33, [%rd3+-136];
	setp.lt.s32 	%p19, %r33, 1;
	mov.b32 	%r105, -1;
	mov.pred 	%p31, 0;
	@%p19 bra 	$L__BB2_32;
	mul.wide.s32 	%rd33, %r32, 4104;
	add.s64 	%rd11, %rd1, %rd33;
	ld.global.u32 	%r34, [%rd11+4];
	mov.b16 	%rs20, 1;
	mov.b32 	%r105, -1;
	mov.b32 	%r101, 0;
$L__BB2_22:
	mov.u32 	%r36, %r105;
	setp.lt.s32 	%p20, %r34, 1;
	mul.wide.u32 	%rd34, %r101, 4;
	add.s64 	%rd35, %rd4, %rd34;
	ld.global.u32 	%r37, [%rd35+8];
	mov.b16 	%rs13, 0;
	mov.u16 	%rs21, %rs13;
	@%p20 bra 	$L__BB2_30;
	mov.b32 	%r103, 0;
$L__BB2_24:
	mul.wide.u32 	%rd36, %r103, 4;
	add.s64 	%rd37, %rd11, %rd36;
	ld.global.u32 	%r76, [%rd37+8];
	setp.ne.s32 	%p21, %r37, %r76;
	@%p21 bra 	$L__BB2_29;
	ld.global.u32 	%r39, [%rd3+-68];
	setp.lt.s32 	%p22, %r39, 1;
	mov.b16 	%rs21, 1;
	mov.u32 	%r105, %r32;
	@%p22 bra 	$L__BB2_30;
	mov.b32 	%r104, 0;
	bra.uni 	$L__BB2_28;
$L__BB2_27:
	add.s32 	%r104, %r104, 1;
	setp.ge.s32 	%p24, %r104, %r39;
	mov.u32 	%r105, %r32;
	@%p24 bra 	$L__BB2_30;
$L__BB2_28:
	mul.wide.u32 	%rd38, %r104, 4;
	add.s64 	%rd39, %rd4, %rd38;
	ld.global.u32 	%r78, [%rd39+76];
	setp.ne.s32 	%p23, %r78, %r32;
	@%p23 bra 	$L__BB2_27;
$L__BB2_29:
	add.s32 	%r103, %r103, 1;
	setp.lt.s32 	%p25, %r103, %r34;
	mov.u32 	%r105, %r36;
	mov.u16 	%rs21, %rs13;
	@%p25 bra 	$L__BB2_24;
$L__BB2_30:
	and.b16  	%rs20, %rs21, %rs20;
	add.s32 	%r101, %r101, 1;
	setp.ne.s32 	%p26, %r101, %r33;
	@%p26 bra 	$L__BB2_22;
	setp.eq.s16 	%p31, %rs20, 0;
$L__BB2_32:
	@%p31 bra 	$L__BB2_34;
	ld.global.u32 	%r79, [%rd3+-68];
	add.s32 	%r80, %r79, 1;
	st.global.u32 	[%rd3+-68], %r80;
	mul.wide.s32 	%rd40, %r79, 4;
	add.s64 	%rd41, %rd4, %rd40;
	st.global.u32 	[%rd41+76], %r105;
	add.s32 	%r108, %r108, 1;
	ld.global.u32 	%r107, [%rd10+72];
$L__BB2_34:
	add.s32 	%r100, %r100, 1;
	setp.lt.s32 	%p27, %r100, %r107;
	@%p27 bra 	$L__BB2_20;
$L__BB2_35:
	ld.param.u32 	%r84, [_Z18find_support_countiP7ItemSetPiS0_P11Transactioni_param_5];
	add.s32 	%r81, %r108, %r96;
	st.global.u32 	[%rd3+-140], %r81;
	setp.lt.s32 	%p28, %r81, %r84;
	selp.u16 	%rs17, 1, 0, %p28;
	st.global.u8 	[%rd3+8], %rs17;
	mov.u32 	%r82, %nctaid.x;
	mov.u32 	%r83, %ntid.x;
	mad.lo.s32 	%r85, %r82, %r83, %r85;
	setp.lt.s32 	%p29, %r85, %r53;
	@%p29 bra 	$L__BB2_1;
$L__BB2_36:
	ret;

}


// ===== COMPILED SASS (sm_100) =====

	.target	sm_100

	.elftype	@"ET_EXEC"


//--------------------- .note.nv.tkinfo           --------------------------
	.section	.note.nv.tkinfo,"",@"SHT_NOTE"
	.sectionflags	@"SHF_NOTE_NV_TKINFO"
	.tkinfo
        /*0018*/ 	.word	0x00000002
        /*0030*/ 	.string	""
        /*0030*/ 	.string	"ptxas"
        /*0030*/ 	.string	"Cuda compilation tools, release 13.0, V13.0.88"
        /*0030*/ 	.string	"Build cuda_13.0.r13.0/compiler.36424714_0"
        /*0030*/ 	.string	"-arch sm_100 -m 64 "



//--------------------- .note.nv.cuinfo           --------------------------
	.section	.note.nv.cuinfo,"",@"SHT_NOTE"
	.sectionflags	@"SHF_NOTE_NV_CUINFO"
        /*0018*/ 	.short	0x0002
        /*001a*/ 	.short	0x0064
        /*001c*/ 	.short	0x0082
	.zero		2


//--------------------- .nv.info                  --------------------------
	.section	.nv.info,"",@"SHT_CUDA_INFO"
	.align	4


	//----- nvinfo : EIATTR_REGCOUNT
	.align		4
        /*0000*/ 	.byte	0x04, 0x2f
        /*0002*/ 	.short	(.L_1 - .L_0)
	.align		4
.L_0:
        /*0004*/ 	.word	index@(_Z15item_freq_countiP11TransactionP4Item)
        /*0008*/ 	.word	0x00000018


	//----- nvinfo : EIATTR_FRAME_SIZE
	.align		4
.L_1:
        /*000c*/ 	.byte	0x04, 0x11
        /*000e*/ 	.short	(.L_3 - .L_2)
	.align		4
.L_2:
        /*0010*/ 	.word	index@(_Z15item_freq_countiP11TransactionP4Item)
        /*0014*/ 	.word	0x00000000


	//----- nvinfo : EIATTR_REGCOUNT
	.align		4
.L_3:
        /*0018*/ 	.byte	0x04, 0x2f
        /*001a*/ 	.short	(.L_5 - .L_4)
	.align		4
.L_4:
        /*001c*/ 	.word	index@(_Z23select_with_min_supportiP4ItemiP7ItemSetPi)
        /*0020*/ 	.word	0x00000014


	//----- nvinfo : EIATTR_FRAME_SIZE
	.align		4
.L_5:
        /*0024*/ 	.byte	0x04, 0x11
        /*0026*/ 	.short	(.L_7 - .L_6)
	.align		4
.L_6:
        /*0028*/ 	.word	index@(_Z23select_with_min_supportiP4ItemiP7ItemSetPi)
        /*002c*/ 	.word	0x00000000


	//----- nvinfo : EIATTR_REGCOUNT
	.align		4
.L_7:
        /*0030*/ 	.byte	0x04, 0x2f
        /*0032*/ 	.short	(.L_9 - .L_8)
	.align		4
.L_8:
        /*0034*/ 	.word	index@(_Z18find_support_countiP7ItemSetPiS0_P11Transactioni)
        /*0038*/ 	.word	0x00000022


	//----- nvinfo : EIATTR_FRAME_SIZE
	.align		4
.L_9:
        /*003c*/ 	.byte	0x04, 0x11
        /*003e*/ 	.short	(.L_11 - .L_10)
	.align		4
.L_10:
        /*0040*/ 	.word	index@(_Z18find_support_countiP7ItemSetPiS0_P11Transactioni)
        /*0044*/ 	.word	0x00000000


	//----- nvinfo : EIATTR_MIN_STACK_SIZE
	.align		4
.L_11:
        /*0048*/ 	.byte	0x04, 0x12
        /*004a*/ 	.short	(.L_13 - .L_12)
	.align		4
.L_12:
        /*004c*/ 	.word	index@(_Z18find_support_countiP7ItemSetPiS0_P11Transactioni)
        /*0050*/ 	.word	0x00000000


	//----- nvinfo : EIATTR_MIN_STACK_SIZE
	.align		4
.L_13:
        /*0054*/ 	.byte	0x04, 0x12
        /*0056*/ 	.short	(.L_15 - .L_14)
	.align		4
.L_14:
        /*0058*/ 	.word	index@(_Z23select_with_min_supportiP4ItemiP7ItemSetPi)
        /*005c*/ 	.word	0x00000000


	//----- nvinfo : EIATTR_MIN_STACK_SIZE
	.align		4
.L_15:
        /*0060*/ 	.byte	0x04, 0x12
        /*0062*/ 	.short	(.L_17 - .L_16)
	.align		4
.L_16:
        /*0064*/ 	.word	index@(_Z15item_freq_countiP11TransactionP4Item)
        /*0068*/ 	.word	0x00000000
.L_17:


//--------------------- .nv.compat                --------------------------
	.section	.nv.compat,"",@"SHT_CUDA_COMPAT_INFO"
	.align	4
        /*0000*/ 	.byte	0x02, 0x09, 0x00, 0x00, 0x02, 0x02, 0x01, 0x00, 0x02, 0x05, 0x05, 0x00, 0x03, 0x07, 0x01, 0x01
        /*0010*/ 	.byte	0x02, 0x03, 0x00, 0x00, 0x02, 0x06, 0x01, 0x00, 0x04, 0x0b, 0x08, 0x00, 0x09, 0x00, 0x00, 0x00
        /*0020*/ 	.byte	0x00, 0x00, 0x00, 0x00


//--------------------- .nv.info._Z18find_support_countiP7ItemSetPiS0_P11Transactioni --------------------------
	.section	.nv.info._Z18find_support_countiP7ItemSetPiS0_P11Transactioni,"",@"SHT_CUDA_INFO"
	.sectionflags	@""
	.align	4


	//----- nvinfo : EIATTR_CUDA_API_VERSION
	.align		4
        /*0000*/ 	.byte	0x04, 0x37
        /*0002*/ 	.short	(.L_19 - .L_18)
.L_18:
        /*0004*/ 	.word	0x00000082


	//----- nvinfo : EIATTR_KPARAM_INFO
	.align		4
.L_19:
        /*0008*/ 	.byte	0x04, 0x17
        /*000a*/ 	.short	(.L_21 - .L_20)
.L_20:
        /*000c*/ 	.word	0x00000000
        /*0010*/ 	.short	0x0005
        /*0012*/ 	.short	0x0028
        /*0014*/ 	.byte	0x00, 0xf0, 0x11, 0x00


	//----- nvinfo : EIATTR_KPARAM_INFO
	.align		4
.L_21:
        /*0018*/ 	.byte	0x04, 0x17
        /*001a*/ 	.short	(.L_23 - .L_22)
.L_22:
        /*001c*/ 	.word	0x00000000
        /*0020*/ 	.short	0x0004
        /*0022*/ 	.short	0x0020
        /*0024*/ 	.byte	0x00, 0xf5, 0x21, 0x00


	//----- nvinfo : EIATTR_KPARAM_INFO
	.align		4
.L_23:
        /*0028*/ 	.byte	0x04, 0x17
        /*002a*/ 	.short	(.L_25 - .L_24)
.L_24:
        /*002c*/ 	.word	0x00000000
        /*0030*/ 	.short	0x0003
        /*0032*/ 	.short	0x0018
        /*0034*/ 	.byte	0x00, 0xf5, 0x21, 0x00


	//----- nvinfo : EIATTR_KPARAM_INFO
	.align		4
.L_25:
        /*0038*/ 	.byte	0x04, 0x17
        /*003a*/ 	.short	(.L_27 - .L_26)
.L_26:
        /*003c*/ 	.word	0x00000000
        /*0040*/ 	.short	0x0002
        /*0042*/ 	.short	0x0010
        /*0044*/ 	.byte	0x00, 0xf5, 0x21, 0x00


	//----- nvinfo : EIATTR_KPARAM_INFO
	.align		4
.L_27:
        /*0048*/ 	.byte	0x04, 0x17
        /*004a*/ 	.short	(.L_29 - .L_28)
.L_28:
        /*004c*/ 	.word	0x00000000
        /*0050*/ 	.short	0x0001
        /*0052*/ 	.short	0x0008
        /*0054*/ 	.byte	0x00, 0xf5, 0x21, 0x00


	//----- nvinfo : EIATTR_KPARAM_INFO
	.align		4
.L_29:
        /*0058*/ 	.byte	0x04, 0x17
        /*005a*/ 	.short	(.L_31 - .L_30)
.L_30:
        /*005c*/ 	.word	0x00000000
        /*0060*/ 	.short	0x0000
        /*0062*/ 	.short	0x0000
        /*0064*/ 	.byte	0x00, 0xf0, 0x11, 0x00


	//----- nvinfo : EIATTR_SPARSE_MMA_MASK
	.align		4
.L_31:
        /*0068*/ 	.byte	0x03, 0x50
        /*006a*/ 	.short	0x0000


	//----- nvinfo : EIATTR_MAXREG_COUNT
	.align		4
        /*006c*/ 	.byte	0x03, 0x1b
        /*006e*/ 	.short	0x00ff


	//----- nvinfo : EIATTR_MERCURY_ISA_VERSION
	.align		4
        /*0070*/ 	.byte	0x03, 0x5f
        /*0072*/ 	.short	0x0101


	//----- nvinfo : EIATTR_VRC_CTA_INIT_COUNT
	.align		4
        /*0074*/ 	.byte	0x02, 0x4a
	.zero		1
	.zero		1


	//----- nvinfo : EIATTR_EXIT_INSTR_OFFSETS
	.align		4
        /*0078*/ 	.byte	0x04, 0x1c
        /*007a*/ 	.short	(.L_33 - .L_32)


	//   ....[0]....
.L_32:
        /*007c*/ 	.word	0x00000070


	//   ....[1]....
        /*0080*/ 	.word	0x00001000


	//----- nvinfo : EIATTR_CRS_STACK_SIZE
	.align		4
.L_33:
        /*0084*/ 	.byte	0x04, 0x1e
        /*0086*/ 	.short	(.L_35 - .L_34)
.L_34:
        /*0088*/ 	.word	0x00000000


	//----- nvinfo : EIATTR_CBANK_PARAM_SIZE
	.align		4
.L_35:
        /*008c*/ 	.byte	0x03, 0x19
        /*008e*/ 	.short	0x002c


	//----- nvinfo : EIATTR_PARAM_CBANK
	.align		4
        /*0090*/ 	.byte	0x04, 0x0a
        /*0092*/ 	.short	(.L_37 - .L_36)
	.align		4
.L_36:
        /*0094*/ 	.word	index@(.nv.constant0._Z18find_support_countiP7ItemSetPiS0_P11Transactioni)
        /*0098*/ 	.short	0x0380
        /*009a*/ 	.short	0x002c


	//----- nvinfo : EIATTR_SW_WAR
	.align		4
.L_37:
        /*009c*/ 	.byte	0x04, 0x36
        /*009e*/ 	.short	(.L_39 - .L_38)
.L_38:
        /*00a0*/ 	.word	0x00000008
.L_39:


//--------------------- .nv.info._Z23select_with_min_supportiP4ItemiP7ItemSetPi --------------------------
	.section	.nv.info._Z23select_with_min_supportiP4ItemiP7ItemSetPi,"",@"SHT_CUDA_INFO"
	.sectionflags	@""
	.align	4


	//----- nvinfo : EIATTR_CUDA_API_VERSION
	.align		4
        /*0000*/ 	.byte	0x04, 0x37
        /*0002*/ 	.short	(.L_41 - .L_40)
.L_40:
        /*0004*/ 	.word	0x00000082


	//----- nvinfo : EIATTR_KPARAM_INFO
	.align		4
.L_41:
        /*0008*/ 	.byte	0x04, 0x17
        /*000a*/ 	.short	(.L_43 - .L_42)
.L_42:
        /*000c*/ 	.word	0x00000000
        /*0010*/ 	.short	0x0004
        /*0012*/ 	.short	0x0020
        /*0014*/ 	.byte	0x00, 0xf5, 0x21, 0x00


	//----- nvinfo : EIATTR_KPARAM_INFO
	.align		4
.L_43:
        /*0018*/ 	.byte	0x04, 0x17
        /*001a*/ 	.short	(.L_45 - .L_44)
.L_44:
        /*001c*/ 	.word	0x00000000
        /*0020*/ 	.short	0x0003
        /*0022*/ 	.short	0x0018
        /*0024*/ 	.byte	0x00, 0xf5, 0x21, 0x00


	//----- nvinfo : EIATTR_KPARAM_INFO
	.align		4
.L_45:
        /*0028*/ 	.byte	0x04, 0x17
        /*002a*/ 	.short	(.L_47 - .L_46)
.L_46:
        /*002c*/ 	.word	0x00000000
        /*0030*/ 	.short	0x0002
        /*0032*/ 	.short	0x0010
        /*0034*/ 	.byte	0x00, 0xf0, 0x11, 0x00


	//----- nvinfo : EIATTR_KPARAM_INFO
	.align		4
.L_47:
        /*0038*/ 	.byte	0x04, 0x17
        /*003a*/ 	.short	(.L_49 - .L_48)
.L_48:
        /*003c*/ 	.word	0x00000000
        /*0040*/ 	.short	0x0001
        /*0042*/ 	.short	0x0008
        /*0044*/ 	.byte	0x00, 0xf5, 0x21, 0x00


	//----- nvinfo : EIATTR_KPARAM_INFO
	.align		4
.L_49:
        /*0048*/ 	.byte	0x04, 0x17
        /*004a*/ 	.short	(.L_51 - .L_50)
.L_50:
        /*004c*/ 	.word	0x00000000
        /*0050*/ 	.short	0x0000
        /*0052*/ 	.short	0x0000
        /*0054*/ 	.byte	0x00, 0xf0, 0x11, 0x00


	//----- nvinfo : EIATTR_SPARSE_MMA_MASK
	.align		4
.L_51:
        /*0058*/ 	.byte	0x03, 0x50
        /*005a*/ 	.short	0x0000


	//----- nvinfo : EIATTR_MAXREG_COUNT
	.align		4
        /*005c*/ 	.byte	0x03, 0x1b
        /*005e*/ 	.short	0x00ff


	//----- nvinfo : EIATTR_MERCURY_ISA_VERSION
	.align		4
        /*0060*/ 	.byte	0x03, 0x5f
        /*0062*/ 	.short	0x0101


	//----- nvinfo : EIATTR_INT_WARP_WIDE_INSTR_OFFSETS
	.align		4
        /*0064*/ 	.byte	0x04, 0x31
        /*0066*/ 	.short	(.L_53 - .L_52)


	//   ....[0]....
.L_52:
        /*0068*/ 	.word	0x000001d0


	//   ....[1]....
        /*006c*/ 	.word	0x00000290


	//----- nvinfo : EIATTR_VRC_CTA_INIT_COUNT
	.align		4
.L_53:
        /*0070*/ 	.byte	0x02, 0x4a
	.zero		1
	.zero		1


	//----- nvinfo : EIATTR_EXIT_INSTR_OFFSETS
	.align		4
        /*0074*/ 	.byte	0x04, 0x1c
        /*0076*/ 	.short	(.L_55 - .L_54)


	//   ....[0]....
.L_54:
        /*0078*/ 	.word	0x00000070


	//   ....[1]....
        /*007c*/ 	.word	0x000004c0


	//----- nvinfo : EIATTR_CRS_STACK_SIZE
	.align		4
.L_55:
        /*0080*/ 	.byte	0x04, 0x1e
        /*0082*/ 	.short	(.L_57 - .L_56)
.L_56:
        /*0084*/ 	.word	0x00000000


	//----- nvinfo : EIATTR_CBANK_PARAM_SIZE
	.align		4
.L_57:
        /*0088*/ 	.byte	0x03, 0x19
        /*008a*/ 	.short	0x0028


	//----- nvinfo : EIATTR_PARAM_CBANK
	.align		4
        /*008c*/ 	.byte	0x04, 0x0a
        /*008e*/ 	.short	(.L_59 - .L_58)
	.align		4
.L_58:
        /*0090*/ 	.word	index@(.nv.constant0._Z23select_with_min_supportiP4ItemiP7ItemSetPi)
        /*0094*/ 	.short	0x0380
        /*0096*/ 	.short	0x0028


	//----- nvinfo : EIATTR_SW_WAR
	.align		4
.L_59:
        /*0098*/ 	.byte	0x04, 0x36
        /*009a*/ 	.short	(.L_61 - .L_60)
.L_60:
        /*009c*/ 	.word	0x00000008
.L_61:


//--------------------- .nv.info._Z15item_freq_countiP11TransactionP4Item --------------------------
	.section	.nv.info._Z15item_freq_countiP11TransactionP4Item,"",@"SHT_CUDA_INFO"
	.sectionflags	@""
	.align	4


	//----- nvinfo : EIATTR_CUDA_API_VERSION
	.align		4
        /*0000*/ 	.byte	0x04, 0x37
        /*0002*/ 	.short	(.L_63 - .L_62)
.L_62:
        /*0004*/ 	.word	0x00000082


	//----- nvinfo : EIATTR_KPARAM_INFO
	.align		4
.L_63:
        /*0008*/ 	.byte	0x04, 0x17
        /*000a*/ 	.short	(.L_65 - .L_64)
.L_64:
        /*000c*/ 	.word	0x00000000
        /*0010*/ 	.short	0x0002
        /*0012*/ 	.short	0x0010
        /*0014*/ 	.byte	0x00, 0xf5, 0x21, 0x00


	//----- nvinfo : EIATTR_KPARAM_INFO
	.align		4
.L_65:
        /*0018*/ 	.byte	0x04, 0x17
        /*001a*/ 	.short	(.L_67 - .L_66)
.L_66:
        /*001c*/ 	.word	0x00000000
        /*0020*/ 	.short	0x0001
        /*0022*/ 	.short	0x0008
        /*0024*/ 	.byte	0x00, 0xf5, 0x21, 0x00


	//----- nvinfo : EIATTR_KPARAM_INFO
	.align		4
.L_67:
        /*0028*/ 	.byte	0x04, 0x17
        /*002a*/ 	.short	(.L_69 - .L_68)
.L_68:
        /*002c*/ 	.word	0x00000000
        /*0030*/ 	.short	0x0000
        /*0032*/ 	.short	0x0000
        /*0034*/ 	.byte	0x00, 0xf0, 0x11, 0x00


	//----- nvinfo : EIATTR_SPARSE_MMA_MASK
	.align		4
.L_69:
        /*0038*/ 	.byte	0x03, 0x50
        /*003a*/ 	.short	0x0000


	//----- nvinfo : EIATTR_MAXREG_COUNT
	.align		4
        /*003c*/ 	.byte	0x03, 0x1b
        /*003e*/ 	.short	0x00ff


	//----- nvinfo : EIATTR_MERCURY_ISA_VERSION
	.align		4
        /*0040*/ 	.byte	0x03, 0x5f
        /*0042*/ 	.short	0x0101


	//----- nvinfo : EIATTR_VRC_CTA_INIT_COUNT
	.align		4
        /*0044*/ 	.byte	0x02, 0x4a
	.zero		1
	.zero		1


	//----- nvinfo : EIATTR_EXIT_INSTR_OFFSETS
	.align		4
        /*0048*/ 	.byte	0x04, 0x1c
        /*004a*/ 	.short	(.L_71 - .L_70)


	//   ....[0]....
.L_70:
        /*004c*/ 	.word	0x00000070


	//   ....[1]....
        /*0050*/ 	.word	0x000006e0


	//----- nvinfo : EIATTR_CRS_STACK_SIZE
	.align		4
.L_71:
        /*0054*/ 	.byte	0x04, 0x1e
        /*0056*/ 	.short	(.L_73 - .L_72)
.L_72:
        /*0058*/ 	.word	0x00000000


	//----- nvinfo : EIATTR_CBANK_PARAM_SIZE
	.align		4
.L_73:
        /*005c*/ 	.byte	0x03, 0x19
        /*005e*/ 	.short	0x0018


	//----- nvinfo : EIATTR_PARAM_CBANK
	.align		4
        /*0060*/ 	.byte	0x04, 0x0a
        /*0062*/ 	.short	(.L_75 - .L_74)
	.align		4
.L_74:
        /*0064*/ 	.word	index@(.nv.constant0._Z15item_freq_countiP11TransactionP4Item)
        /*0068*/ 	.short	0x0380
        /*006a*/ 	.short	0x0018


	//----- nvinfo : EIATTR_SW_WAR
	.align		4
.L_75:
        /*006c*/ 	.byte	0x04, 0x36
        /*006e*/ 	.short	(.L_77 - .L_76)
.L_76:
        /*0070*/ 	.word	0x00000008
.L_77:


//--------------------- .nv.callgraph             --------------------------
	.section	.nv.callgraph,"",@"SHT_CUDA_CALLGRAPH"
	.align	4
	.sectionentsize	8
	.align		4
        /*0000*/ 	.word	0x00000000
	.align		4
        /*0004*/ 	.word	0xffffffff
	.align		4
        /*0008*/ 	.word	0x00000000
	.align		4
        /*000c*/ 	.word	0xfffffffe
	.align		4
        /*0010*/ 	.word	0x00000000
	.align		4
        /*0014*/ 	.word	0xfffffffd
	.align		4
        /*0018*/ 	.word	0x00000000
	.align		4
        /*001c*/ 	.word	0xfffffffc


//--------------------- .text._Z18find_support_countiP7ItemSetPiS0_P11Transactioni --------------------------
	.section	.text._Z18find_support_countiP7ItemSetPiS0_P11Transactioni,"ax",@progbits
	.align	128
        .global         _Z18find_support_countiP7ItemSetPiS0_P11Transactioni
        .type           _Z18find_support_countiP7ItemSetPiS0_P11Transactioni,@function
        .size           _Z18find_support_countiP7ItemSetPiS0_P11Transactioni,(.L_x_44 - _Z18find_support_countiP7ItemSetPiS0_P11Transactioni)
        .other          _Z18find_support_countiP7ItemSetPiS0_P11Transactioni,@"STO_CUDA_ENTRY STV_DEFAULT"
_Z18find_support_countiP7ItemSetPiS0_P11Transactioni:
.text._Z18find_support_countiP7ItemSetPiS0_P11Transactioni:
[----:B------:R-:W-:Y:S01]  /*0000*/  LDC R1, c[0x0][0x37c] ;  /* 0x0000df00ff017b82 */ /* 0x000fe20000000800 */
[----:B------:R-:W0:Y:S07]  /*0010*/  S2R R3, SR_TID.X ;  /* 0x0000000000037919 */ /* 0x000e2e0000002100 */
[----:B------:R-:W0:Y:S01]  /*0020*/  S2UR UR4, SR_CTAID.X ;  /* 0x00000000000479c3 */ /* 0x000e220000002500 */
[----:B------:R-:W1:Y:S07]  /*0030*/  LDCU UR5, c[0x0][0x380] ;  /* 0x00007000ff0577ac */ /* 0x000e6e0008000800 */
[----:B------:R-:W0:Y:S02]  /*0040*/  LDC R10, c[0x0][0x360] ;  /* 0x0000d800ff0a7b82 */ /* 0x000e240000000800 */
[----:B0-----:R-:W-:-:S05]  /*0050*/  IMAD R10, R10, UR4, R3 ;  /* 0x000000040a0a7c24 */ /* 0x001fca000f8e0203 */
[----:B-1----:R-:W-:-:S13]  /*0060*/  ISETP.GE.AND P0, PT, R10, UR5, PT ;  /* 0x000000050a007c0c */ /* 0x002fda000bf06270 */
[----:B------:R-:W-:Y:S05]  /*0070*/  @P0 EXIT ;  /* 0x000000000000094d */ /* 0x000fea0003800000 */
[----:B------:R-:W0:Y:S02]  /*0080*/  LDC.64 R18, c[0x0][0x358] ;  /* 0x0000d600ff127b82 */ /* 0x000e240000000a00 */
.L_x_30:
[----:B------:R-:W1:Y:S01]  /*0090*/  LDC.64 R2, c[0x0][0x388] ;  /* 0x0000e200ff027b82 */ /* 0x000e620000000a00 */
[----:B0-----:R-:W-:Y:S02]  /*00a0*/  R2UR UR4, R18 ;  /* 0x00000000120472ca */ /* 0x001fe400000e0000 */
[----:B------:R-:W-:-:S05]  /*00b0*/  R2UR UR5, R19 ;  /* 0x00000000130572ca */ /* 0x000fca00000e0000 */
[----:B------:R-:W0:Y:S01]  /*00c0*/  LDC.64 R6, c[0x0][0x398] ;  /* 0x0000e600ff067b82 */ /* 0x000e220000000a00 */
[----:B-1----:R-:W-:-:S07]  /*00d0*/  IMAD.WIDE R2, R10, 0x98, R2 ;  /* 0x000000980a027825 */ /* 0x002fce00078e0202 */
[----:B------:R-:W0:Y:S01]  /*00e0*/  LDG.E R5, desc[UR4][R2.64+0x8c] ;  /* 0x00008c0402057981 */ /* 0x000e22000c1e1900 */
[----:B------:R-:W-:Y:S02]  /*00f0*/  R2UR UR6, R18 ;  /* 0x00000000120672ca */ /* 0x000fe400000e0000 */
[----:B------:R-:W-:Y:S01]  /*0100*/  R2UR UR7, R19 ;  /* 0x00000000130772ca */ /* 0x000fe200000e0000 */
[----:B------:R1:W5:Y:S01]  /*0110*/  LDG.E R11, desc[UR4][R2.64+0x90] ;  /* 0x00009004020b7981 */ /* 0x000362000c1e1900 */
[----:B0-----:R-:W-:-:S11]  /*0120*/  IMAD.WIDE R6, R5, 0x98, R6 ;  /* 0x0000009805067825 */ /* 0x001fd600078e0206 */
[----:B------:R-:W2:Y:S01]  /*0130*/  LDG.E R16, desc[UR6][R6.64+0x48] ;  /* 0x0000480606107981 */ /* 0x000ea2000c1e1900 */
[----:B------:R-:W-:Y:S01]  /*0140*/  BSSY.RECONVERGENT B0, `(.L_x_0) ;  /* 0x000006e000007945 */ /* 0x000fe20003800200 */
[----:B------:R-:W-:Y:S01]  /*0150*/  IMAD.MOV.U32 R0, RZ, RZ, RZ ;  /* 0x000000ffff007224 */ /* 0x000fe200078e00ff */
[----:B--2---:R-:W-:-:S13]  /*0160*/  ISETP.GE.AND P0, PT, R16, 0x1, PT ;  /* 0x000000011000780c */ /* 0x004fda0003f06270 */
[----:B-1----:R-:W-:Y:S05]  /*0170*/  @!P0 BRA `(.L_x_1) ;  /* 0x0000000400a88947 */ /* 0x002fea0003800000 */
[----:B------:R-:W-:Y:S01]  /*0180*/  IADD3 R12, P0, PT, R2, 0x4c, RZ ;  /* 0x0000004c020c7810 */ /* 0x000fe20007f1e0ff */
[----:B------:R-:W-:Y:S02]  /*0190*/  IMAD.MOV.U32 R0, RZ, RZ, RZ ;  /* 0x000000ffff007224 */ /* 0x000fe400078e00ff */
[----:B------:R-:W-:Y:S02]  /*01a0*/  IMAD.MOV.U32 R13, RZ, RZ, RZ ;  /* 0x000000ffff0d7224 */ /* 0x000fe400078e00ff */
[----:B------:R-:W-:-:S08]  /*01b0*/  IMAD.X R14, RZ, RZ, R3, P0 ;  /* 0x000000ffff0e7224 */ /* 0x000fd000000e0603 */
.L_x_14:
[----:B------:R-:W-:Y:S02]  /*01c0*/  R2UR UR4, R18 ;  /* 0x00000000120472ca */ /* 0x000fe400000e0000 */
[----:B------:R-:W-:-:S13]  /*01d0*/  R2UR UR5, R19 ;  /* 0x00000000130572ca */ /* 0x000fda00000e0000 */
[----:B------:R-:W2:Y:S01]  /*01e0*/  LDG.E R15, desc[UR4][R2.64+0x4] ;  /* 0x00000404020f7981 */ /* 0x000ea2000c1e1900 */
[----:B------:R-:W-:Y:S01]  /*01f0*/  BSSY.RECONVERGENT B1, `(.L_x_2) ;  /* 0x000004f000017945 */ /* 0x000fe20003800200 */
[----:B------:R-:W-:Y:S01]  /*0200*/  PLOP3.LUT P0, PT, PT, PT, PT, 0x8, 0x80 ;  /* 0x000000000080781c */ /* 0x000fe20003f0e170 */
[----:B0-----:R-:W-:Y:S01]  /*0210*/  IMAD.MOV.U32 R8, RZ, RZ, -0x1 ;  /* 0xffffffffff087424 */ /* 0x001fe200078e00ff */
[----:B--2---:R-:W-:-:S13]  /*0220*/  ISETP.GE.AND P1, PT, R15, 0x1, PT ;  /* 0x000000010f00780c */ /* 0x004fda0003f26270 */
[----:B------:R-:W-:Y:S05]  /*0230*/  @!P1 BRA `(.L_x_3) ;  /* 0x0000000400289947 */ /* 0x000fea0003800000 */
[----:B------:R-:W-:Y:S01]  /*0240*/  R2UR UR4, R18 ;  /* 0x00000000120472ca */ /* 0x000fe200000e0000 */
[----:B------:R-:W-:Y:S01]  /*0250*/  IMAD.WIDE.U32 R24, R13, 0x4, R6 ;  /* 0x000000040d187825 */ /* 0x000fe200078e0006 */
[----:B------:R-:W-:Y:S01]  /*0260*/  R2UR UR5, R19 ;  /* 0x00000000130572ca */ /* 0x000fe200000e0000 */
[----:B------:R-:W0:-:S12]  /*0270*/  LDC.64 R4, c[0x0][0x3a0] ;  /* 0x0000e800ff047b82 */ /* 0x000e180000000a00 */
[----:B------:R-:W0:Y:S01]  /*0280*/  LDG.E R17, desc[UR4][R24.64+0x4c] ;  /* 0x00004c0418117981 */ /* 0x000e22000c1e1900 */
[----:B------:R-:W-:Y:S01]  /*0290*/  BSSY.RECONVERGENT B2, `(.L_x_4) ;  /* 0x0000042000027945 */ /* 0x000fe20003800200 */
[----:B0-----:R-:W-:-:S05]  /*02a0*/  IMAD.WIDE R4, R17, 0x1008, R4 ;  /* 0x0000100811047825 */ /* 0x001fca00078e0204 */
[----:B------:R0:W5:Y:S01]  /*02b0*/  LDG.E R21, desc[UR4][R4.64+0x4] ;  /* 0x0000040404157981 */ /* 0x000162000c1e1900 */
[----:B------:R-:W-:Y:S02]  /*02c0*/  IMAD.MOV.U32 R22, RZ, RZ, 0x1 ;  /* 0x00000001ff167424 */ /* 0x000fe400078e00ff */
[----:B------:R-:W-:Y:S02]  /*02d0*/  IMAD.MOV.U32 R8, RZ, RZ, -0x1 ;  /* 0xffffffffff087424 */ /* 0x000fe400078e00ff */
[----:B------:R-:W-:-:S07]  /*02e0*/  IMAD.MOV.U32 R20, RZ, RZ, RZ ;  /* 0x000000ffff147224 */ /* 0x000fce00078e00ff */
.L_x_11:
[----:B-----5:R-:W-:Y:S01]  /*02f0*/  ISETP.GE.AND P1, PT, R21, 0x1, PT ;  /* 0x000000011500780c */ /* 0x020fe20003f26270 */
[----:B------:R-:W-:Y:S01]  /*0300*/  IMAD.MOV.U32 R9, RZ, RZ, R20 ;  /* 0x000000ffff097224 */ /* 0x000fe200078e0014 */
[----:B------:R-:W-:Y:S01]  /*0310*/  BSSY.RECONVERGENT B3, `(.L_x_5) ;  /* 0x0000037000037945 */ /* 0x000fe20003800200 */
[----:B------:R-:W-:Y:S01]  /*0320*/  VIADD R20, R20, 0x1 ;  /* 0x0000000114147836 */ /* 0x000fe20000000000 */
[----:B------:R-:W-:-:S04]  /*0330*/  PRMT R27, RZ, 0x7610, R27 ;  /* 0x00007610ff1b7816 */ /* 0x000fc8000000001b */
[----:B------:R-:W-:-:S05]  /*0340*/  ISETP.NE.AND P0, PT, R20, R15, PT ;  /* 0x0000000f1400720c */ /* 0x000fca0003f05270 */
[----:B------:R-:W-:Y:S08]  /*0350*/  @!P1 BRA `(.L_x_6) ;  /* 0x0000000000c89947 */ /* 0x000ff00003800000 */
[----:B------:R-:W-:Y:S01]  /*0360*/  R2UR UR4, R18 ;  /* 0x00000000120472ca */ /* 0x000fe200000e0000 */
[----:B------:R-:W-:Y:S01]  /*0370*/  IMAD.WIDE.U32 R26, R9, 0x4, R2 ;  /* 0x00000004091a7825 */ /* 0x000fe200078e0002 */
[----:B------:R-:W-:-:S13]  /*0380*/  R2UR UR5, R19 ;  /* 0x00000000130572ca */ /* 0x000fda00000e0000 */
[----:B------:R1:W5:Y:S01]  /*0390*/  LDG.E R25, desc[UR4][R26.64+0x8] ;  /* 0x000008041a197981 */ /* 0x000362000c1e1900 */
[----:B------:R-:W-:Y:S02]  /*03a0*/  IMAD.MOV.U32 R24, RZ, RZ, R8 ;  /* 0x000000ffff187224 */ /* 0x000fe400078e0008 */
[----:B------:R-:W-:-:S07]  /*03b0*/  IMAD.MOV.U32 R23, RZ, RZ, RZ ;  /* 0x000000ffff177224 */ /* 0x000fce00078e00ff */
.L_x_10:
[----:B------:R-:W-:Y:S01]  /*03c0*/  R2UR UR4, R18 ;  /* 0x00000000120472ca */ /* 0x000fe200000e0000 */
[----:B------:R-:W-:Y:S01]  /*03d0*/  IMAD.WIDE.U32 R8, R23, 0x4, R4 ;  /* 0x0000000417087825 */ /* 0x000fe200078e0004 */
[----:B------:R-:W-:-:S13]  /*03e0*/  R2UR UR5, R19 ;  /* 0x00000000130572ca */ /* 0x000fda00000e0000 */
[----:B------:R-:W2:Y:S01]  /*03f0*/  LDG.E R8, desc[UR4][R8.64+0x8] ;  /* 0x0000080408087981 */ /* 0x000ea2000c1e1900 */
[----:B------:R-:W-:Y:S01]  /*0400*/  BSSY.RELIABLE B4, `(.L_x_7) ;  /* 0x0000022000047945 */ /* 0x000fe20003800100 */
[----:B--2--5:R-:W-:-:S13]  /*0410*/  ISETP.NE.AND P1, PT, R25, R8, PT ;  /* 0x000000081900720c */ /* 0x024fda0003f25270 */
[----:B------:R-:W-:Y:S05]  /*0420*/  @P1 BRA `(.L_x_8) ;  /* 0x00000000007c1947 */ /* 0x000fea0003800000 */
[----:B------:R-:W-:Y:S02]  /*0430*/  R2UR UR4, R18 ;  /* 0x00000000120472ca */ /* 0x000fe400000e0000 */
[----:B------:R-:W-:-:S13]  /*0440*/  R2UR UR5, R19 ;  /* 0x00000000130572ca */ /* 0x000fda00000e0000 */
[----:B------:R-:W2:Y:S01]  /*0450*/  LDG.E R31, desc[UR4][R2.64+0x48] ;  /* 0x00004804021f7981 */ /* 0x000ea2000c1e1900 */
[----:B-1----:R-:W-:Y:S02]  /*0460*/  IMAD.MOV.U32 R27, RZ, RZ, 0x1 ;  /* 0x00000001ff1b7424 */ /* 0x002fe400078e00ff */
[----:B------:R-:W-:Y:S01]  /*0470*/  IMAD.MOV.U32 R8, RZ, RZ, R17 ;  /* 0x000000ffff087224 */ /* 0x000fe200078e0011 */
[----:B--2---:R-:W-:-:S13]  /*0480*/  ISETP.GE.AND P1, PT, R31, 0x1, PT ;  /* 0x000000011f00780c */ /* 0x004fda0003f26270 */
[----:B------:R-:W-:Y:S05]  /*0490*/  @!P1 BREAK.RELIABLE B4 ;  /* 0x0000000000049942 */ /* 0x000fea0003800100 */
[----:B------:R-:W-:Y:S05]  /*04a0*/  @!P1 BRA `(.L_x_6) ;  /* 0x0000000000749947 */ /* 0x000fea0003800000 */
[----:B------:R-:W-:Y:S02]  /*04b0*/  R2UR UR4, R18 ;  /* 0x00000000120472ca */ /* 0x000fe400000e0000 */
[----:B------:R-:W-:-:S13]  /*04c0*/  R2UR UR5, R19 ;  /* 0x00000000130572ca */ /* 0x000fda00000e0000 */
[----:B------:R-:W2:Y:S02]  /*04d0*/  LDG.E R8, desc[UR4][R2.64+0x4c] ;  /* 0x00004c0402087981 */ /* 0x000ea4000c1e1900 */
[----:B--2---:R-:W-:-:S13]  /*04e0*/  ISETP.NE.AND P1, PT, R8, R17, PT ;  /* 0x000000110800720c */ /* 0x004fda0003f25270 */
[----:B------:R-:W-:Y:S05]  /*04f0*/  @!P1 BRA `(.L_x_8) ;  /* 0x0000000000489947 */ /* 0x000fea0003800000 */
[----:B------:R-:W-:Y:S02]  /*0500*/  IMAD.MOV.U32 R26, RZ, RZ, RZ ;  /* 0x000000ffff1a7224 */ /* 0x000fe400078e00ff */
[----:B------:R-:W-:Y:S02]  /*0510*/  IMAD.MOV.U32 R29, RZ, RZ, R12 ;  /* 0x000000ffff1d7224 */ /* 0x000fe400078e000c */
[----:B------:R-:W-:-:S07]  /*0520*/  IMAD.MOV.U32 R28, RZ, RZ, R14 ;  /* 0x000000ffff1c7224 */ /* 0x000fce00078e000e */
.L_x_9:
[----:B------:R-:W-:Y:S01]  /*0530*/  VIADD R26, R26, 0x1 ;  /* 0x000000011a1a7836 */ /* 0x000fe20000000000 */
[----:B------:R-:W-:Y:S01]  /*0540*/  IADD3 R9, P2, PT, R29, 0x4, RZ ;  /* 0x000000041d097810 */ /* 0x000fe20007f5e0ff */
[----:B------:R-:W-:-:S03]  /*0550*/  IMAD.MOV.U32 R8, RZ, RZ, R17 ;  /* 0x000000ffff087224 */ /* 0x000fc600078e0011 */
[----:B------:R-:W-:Y:S01]  /*0560*/  ISETP.GE.AND P1, PT, R26, R31, PT ;  /* 0x0000001f1a00720c */ /* 0x000fe20003f26270 */
[----:B------:R-:W-:-:S12]  /*0570*/  IMAD.X R28, RZ, RZ, R28, P2 ;  /* 0x000000ffff1c7224 */ /* 0x000fd800010e061c */
[----:B------:R-:W-:Y:S05]  /*0580*/  @P1 BREAK.RELIABLE B4 ;  /* 0x0000000000041942 */ /* 0x000fea0003800100 */
[----:B------:R-:W-:Y:S05]  /*0590*/  @P1 BRA `(.L_x_6) ;  /* 0x0000000000381947 */ /* 0x000fea0003800000 */
[----:B------:R-:W-:Y:S01]  /*05a0*/  R2UR UR4, R18 ;  /* 0x00000000120472ca */ /* 0x000fe200000e0000 */
[----:B------:R-:W-:Y:S01]  /*05b0*/  IMAD.MOV.U32 R29, RZ, RZ, R9 ;  /* 0x000000ffff1d7224 */ /* 0x000fe200078e0009 */
[----:B------:R-:W-:Y:S01]  /*05c0*/  R2UR UR5, R19 ;  /* 0x00000000130572ca */ /* 0x000fe200000e0000 */
[----:B------:R-:W-:Y:S02]  /*05d0*/  IMAD.MOV.U32 R9, RZ, RZ, R28 ;  /* 0x000000ffff097224 */ /* 0x000fe400078e001c */
[----:B------:R-:W-:-:S10]  /*05e0*/  IMAD.MOV.U32 R8, RZ, RZ, R29 ;  /* 0x000000ffff087224 */ /* 0x000fd400078e001d */
[----:B------:R-:W2:Y:S02]  /*05f0*/  LDG.E R8, desc[UR4][R8.64] ;  /* 0x0000000408087981 */ /* 0x000ea4000c1e1900 */
[----:B--2---:R-:W-:-:S13]  /*0600*/  ISETP.NE.AND P1, PT, R8, R17, PT ;  /* 0x000000110800720c */ /* 0x004fda0003f25270 */
[----:B------:R-:W-:Y:S05]  /*0610*/  @P1 BRA `(.L_x_9) ;  /* 0xfffffffc00c41947 */ /* 0x000fea000383ffff */
.L_x_8:
[----:B------:R-:W-:Y:S05]  /*0620*/  BSYNC.RELIABLE B4 ;  /* 0x0000000000047941 */ /* 0x000fea0003800100 */
.L_x_7:
[----:B------:R-:W-:-:S05]  /*0630*/  VIADD R23, R23, 0x1 ;  /* 0x0000000117177836 */ /* 0x000fca0000000000 */
[----:B------:R-:W-:-:S13]  /*0640*/  ISETP.GE.AND P1, PT, R23, R21, PT ;  /* 0x000000151700720c */ /* 0x000fda0003f26270 */
[----:B------:R-:W-:Y:S05]  /*0650*/  @!P1 BRA `(.L_x_10) ;  /* 0xfffffffc00589947 */ /* 0x000fea000383ffff */
[----:B------:R-:W-:Y:S01]  /*0660*/  IMAD.MOV.U32 R8, RZ, RZ, R24 ;  /* 0x000000ffff087224 */ /* 0x000fe200078e0018 */
[----:B-1----:R-:W-:-:S07]  /*0670*/  PRMT R27, RZ, 0x7610, R27 ;  /* 0x00007610ff1b7816 */ /* 0x002fce000000001b */
.L_x_6:
[----:B------:R-:W-:Y:S05]  /*0680*/  BSYNC.RECONVERGENT B3 ;  /* 0x0000000000037941 */ /* 0x000fea0003800200 */
.L_x_5:
[----:B------:R-:W-:Y:S01]  /*0690*/  LOP3.LUT R22, R27, R22, RZ, 0xc0, !PT ;  /* 0x000000161b167212 */ /* 0x000fe200078ec0ff */
[----:B------:R-:W-:Y:S06]  /*06a0*/  @P0 BRA `(.L_x_11) ;  /* 0xfffffffc00100947 */ /* 0x000fec000383ffff */
[----:B------:R-:W-:Y:S05]  /*06b0*/  BSYNC.RECONVERGENT B2 ;  /* 0x0000000000027941 */ /* 0x000fea0003800200 */
.L_x_4:
[----:B0-----:R-:W-:-:S04]  /*06c0*/  PRMT R4, R22, 0x9910, RZ ;  /* 0x0000991016047816 */ /* 0x001fc800000000ff */
[----:B------:R-:W-:-:S13]  /*06d0*/  ISETP.EQ.AND P0, PT, R4, RZ, PT ;  /* 0x000000ff0400720c */ /* 0x000fda0003f02270 */
.L_x_3:
[----:B------:R-:W-:Y:S05]  /*06e0*/  BSYNC.RECONVERGENT B1 ;  /* 0x0000000000017941 */ /* 0x000fea0003800200 */
.L_x_2:
[----:B------:R-:W-:Y:S04]  /*06f0*/  BSSY.RECONVERGENT B1, `(.L_x_12) ;  /* 0x000000f000017945 */ /* 0x000fe80003800200 */
[----:B------:R-:W-:Y:S05]  /*0700*/  @P0 BRA `(.L_x_13) ;  /* 0x0000000000340947 */ /* 0x000fea0003800000 */
[----:B------:R-:W-:Y:S02]  /*0710*/  R2UR UR4, R18 ;  /* 0x00000000120472ca */ /* 0x000fe400000e0000 */
[----:B------:R-:W-:-:S13]  /*0720*/  R2UR UR5, R19 ;  /* 0x00000000130572ca */ /* 0x000fda00000e0000 */
[----:B------:R-:W2:Y:S01]  /*0730*/  LDG.E R5, desc[UR4][R2.64+0x48] ;  /* 0x0000480402057981 */ /* 0x000ea2000c1e1900 */
[C---:B------:R-:W-:Y:S02]  /*0740*/  R2UR UR6, R18.reuse ;  /* 0x00000000120672ca */ /* 0x040fe400000e0000 */
[C---:B------:R-:W-:Y:S02]  /*0750*/  R2UR UR7, R19.reuse ;  /* 0x00000000130772ca */ /* 0x040fe400000e0000 */
[----:B------:R-:W-:Y:S02]  /*0760*/  R2UR UR8, R18 ;  /* 0x00000000120872ca */ /* 0x000fe400000e0000 */
[----:B------:R-:W-:Y:S01]  /*0770*/  R2UR UR9, R19 ;  /* 0x00000000130972ca */ /* 0x000fe200000e0000 */
[C---:B--2---:R-:W-:Y:S02]  /*0780*/  VIADD R9, R5.reuse, 0x1 ;  /* 0x0000000105097836 */ /* 0x044fe40000000000 */
[----:B------:R-:W-:-:S03]  /*0790*/  IMAD.WIDE R4, R5, 0x4, R2 ;  /* 0x0000000405047825 */ /* 0x000fc600078e0202 */
[----:B------:R0:W-:Y:S04]  /*07a0*/  STG.E desc[UR4][R2.64+0x48], R9 ;  /* 0x0000480902007986 */ /* 0x0001e8000c101904 */
[----:B------:R0:W-:Y:S04]  /*07b0*/  STG.E desc[UR6][R4.64+0x4c], R8 ;  /* 0x00004c0804007986 */ /* 0x0001e8000c101906 */
[----:B------:R0:W5:Y:S01]  /*07c0*/  LDG.E R16, desc[UR8][R6.64+0x48] ;  /* 0x0000480806107981 */ /* 0x000162000c1e1900 */
[----:B------:R-:W-:-:S07]  /*07d0*/  VIADD R0, R0, 0x1 ;  /* 0x0000000100007836 */ /* 0x000fce0000000000 */
.L_x_13:
[----:B------:R-:W-:Y:S05]  /*07e0*/  BSYNC.RECONVERGENT B1 ;  /* 0x0000000000017941 */ /* 0x000fea0003800200 */
.L_x_12:
[----:B------:R-:W-:-:S05]  /*07f0*/  VIADD R13, R13, 0x1 ;  /* 0x000000010d0d7836 */ /* 0x000fca0000000000 */
[----:B-----5:R-:W-:-:S13]  /*0800*/  ISETP.GE.AND P0, PT, R13, R16, PT ;  /* 0x000000100d00720c */ /* 0x020fda0003f06270 */
[----:B------:R-:W-:Y:S05]  /*0810*/  @!P0 BRA `(.L_x_14) ;  /* 0xfffffff800688947 */ /* 0x000fea000383ffff */
.L_x_1:
[----:B------:R-:W-:Y:S05]  /*0820*/  BSYNC.RECONVERGENT B0 ;  /* 0x0000000000007941 */ /* 0x000fea0003800200 */
.L_x_0:
[----:B0-----:R-:W0:Y:S01]  /*0830*/  LDC.64 R4, c[0x0][0x398] ;  /* 0x0000e600ff047b82 */ /* 0x001e220000000a00 */
[----:B------:R-:W-:Y:S02]  /*0840*/  R2UR UR4, R18 ;  /* 0x00000000120472ca */ /* 0x000fe400000e0000 */
[----:B------:R-:W-:Y:S01]  /*0850*/  R2UR UR5, R19 ;  /* 0x00000000130572ca */ /* 0x000fe200000e0000 */
[----:B0----5:R-:W-:-:S12]  /*0860*/  IMAD.WIDE R4, R11, 0x98, R4 ;  /* 0x000000980b047825 */ /* 0x021fd800078e0204 */
[----:B------:R-:W2:Y:S01]  /*0870*/  LDG.E R12, desc[UR4][R4.64+0x48] ;  /* 0x00004804040c7981 */ /* 0x000ea2000c1e1900 */
[----:B------:R-:W-:Y:S01]  /*0880*/  BSSY.RECONVERGENT B0, `(.L_x_15) ;  /* 0x0000067000007945 */ /* 0x000fe20003800200 */
[----:B------:R-:W-:Y:S01]  /*0890*/  IMAD.MOV.U32 R11, RZ, RZ, RZ ;  /* 0x000000ffff0b7224 */ /* 0x000fe200078e00ff */
[----:B--2---:R-:W-:-:S13]  /*08a0*/  ISETP.GE.AND P0, PT, R12, 0x1, PT ;  /* 0x000000010c00780c */ /* 0x004fda0003f06270 */
[----:B------:R-:W-:Y:S05]  /*08b0*/  @!P0 BRA `(.L_x_16) ;  /* 0x00000004008c8947 */ /* 0x000fea0003800000 */
[----:B------:R-:W-:Y:S02]  /*08c0*/  IMAD.MOV.U32 R11, RZ, RZ, RZ ;  /* 0x000000ffff0b7224 */ /* 0x000fe400078e00ff */
[----:B------:R-:W-:-:S07]  /*08d0*/  IMAD.MOV.U32 R13, RZ, RZ, RZ ;  /* 0x000000ffff0d7224 */ /* 0x000fce00078e00ff */
.L_x_29:
        /* <DEDUP_REMOVED lines=19> */
.L_x_26:
        /* <DEDUP_REMOVED lines=13> */
.L_x_25:
[----:B------:R-:W-:Y:S01]  /*0ae0*/  R2UR UR4, R18 ;  /* 0x00000000120472ca */ /* 0x000fe200000e0000 */
[----:B-1----:R-:W-:Y:S01]  /*0af0*/  IMAD.WIDE.U32 R8, R25, 0x4, R6 ;  /* 0x0000000419087825 */ /* 0x002fe200078e0006 */
        /* <DEDUP_REMOVED lines=8> */
[----:B------:R-:W-:Y:S02]  /*0b80*/  IMAD.MOV.U32 R23, RZ, RZ, 0x1 ;  /* 0x00000001ff177424 */ /* 0x000fe400078e00ff */
        /* <DEDUP_REMOVED lines=9> */
[----:B------:R-:W-:-:S07]  /*0c20*/  IMAD.MOV.U32 R21, RZ, RZ, RZ ;  /* 0x000000ffff157224 */ /* 0x000fce00078e00ff */
.L_x_24:
[----:B------:R-:W-:Y:S02]  /*0c30*/  VIADD R8, R21, 0x1 ;  /* 0x0000000115087836 */ /* 0x000fe40000000000 */
[----:B------:R-:W-:-:S03]  /*0c40*/  IMAD.MOV.U32 R21, RZ, RZ, R15 ;  /* 0x000000ffff157224 */ /* 0x000fc600078e000f */
[----:B------:R-:W-:-:S13]  /*0c50*/  ISETP.GE.AND P1, PT, R8, R29, PT ;  /* 0x0000001d0800720c */ /* 0x000fda0003f26270 */
[----:B------:R-:W-:Y:S05]  /*0c60*/  @P1 BREAK.RELIABLE B4 ;  /* 0x0000000000041942 */ /* 0x000fea0003800100 */
[----:B------:R-:W-:Y:S05]  /*0c70*/  @P1 BRA `(.L_x_21) ;  /* 0x0000000000341947 */ /* 0x000fea0003800000 */
[----:B------:R-:W-:Y:S01]  /*0c80*/  R2UR UR4, R18 ;  /* 0x00000000120472ca */ /* 0x000fe200000e0000 */
[----:B------:R-:W-:Y:S01]  /*0c90*/  IMAD.MOV.U32 R21, RZ, RZ, R8 ;  /* 0x000000ffff157224 */ /* 0x000fe200078e0008 */
[----:B------:R-:W-:-:S03]  /*0ca0*/  R2UR UR5, R19 ;  /* 0x00000000130572ca */ /* 0x000fc600000e0000 */
[----:B------:R-:W-:-:S10]  /*0cb0*/  IMAD.WIDE.U32 R8, R21, 0x4, R2 ;  /* 0x0000000415087825 */ /* 0x000fd400078e0002 */
[----:B------:R-:W2:Y:S02]  /*0cc0*/  LDG.E R8, desc[UR4][R8.64+0x4c] ;  /* 0x00004c0408087981 */ /* 0x000ea4000c1e1900 */
[----:B--2---:R-:W-:-:S13]  /*0cd0*/  ISETP.NE.AND P1, PT, R8, R15, PT ;  /* 0x0000000f0800720c */ /* 0x004fda0003f25270 */
[----:B------:R-:W-:Y:S05]  /*0ce0*/  @P1 BRA `(.L_x_24) ;  /* 0xfffffffc00d01947 */ /* 0x000fea000383ffff */
.L_x_23:
[----:B------:R-:W-:Y:S05]  /*0cf0*/  BSYNC.RELIABLE B4 ;  /* 0x0000000000047941 */ /* 0x000fea0003800100 */
.L_x_22:
[----:B------:R-:W-:-:S05]  /*0d00*/  VIADD R25, R25, 0x1 ;  /* 0x0000000119197836 */ /* 0x000fca0000000000 */
[----:B------:R-:W-:-:S13]  /*0d10*/  ISETP.GE.AND P1, PT, R25, R16, PT ;  /* 0x000000101900720c */ /* 0x000fda0003f26270 */
[----:B------:R-:W-:Y:S05]  /*0d20*/  @!P1 BRA `(.L_x_25) ;  /* 0xfffffffc006c9947 */ /* 0x000fea000383ffff */
[----:B------:R-:W-:Y:S01]  /*0d30*/  IMAD.MOV.U32 R21, RZ, RZ, R22 ;  /* 0x000000ffff157224 */ /* 0x000fe200078e0016 */
[----:B------:R-:W-:-:S07]  /*0d40*/  PRMT R23, RZ, 0x7610, R23 ;  /* 0x00007610ff177816 */ /* 0x000fce0000000017 */
.L_x_21:
[----:B------:R-:W-:Y:S05]  /*0d50*/  BSYNC.RECONVERGENT B3 ;  /* 0x0000000000037941 */ /* 0x000fea0003800200 */
.L_x_20:
[----:B------:R-:W-:Y:S01]  /*0d60*/  LOP3.LUT R20, R23, R20, RZ, 0xc0, !PT ;  /* 0x0000001417147212 */ /* 0x000fe200078ec0ff */
[----:B------:R-:W-:Y:S06]  /*0d70*/  @P0 BRA `(.L_x_26) ;  /* 0xfffffffc00240947 */ /* 0x000fec000383ffff */
[----:B------:R-:W-:Y:S05]  /*0d80*/  BSYNC.RECONVERGENT B2 ;  /* 0x0000000000027941 */ /* 0x000fea0003800200 */
.L_x_19:
[----:B0-----:R-:W-:-:S04]  /*0d90*/  PRMT R6, R20, 0x9910, RZ ;  /* 0x0000991014067816 */ /* 0x001fc800000000ff */
[----:B------:R-:W-:-:S13]  /*0da0*/  ISETP.EQ.AND P0, PT, R6, RZ, PT ;  /* 0x000000ff0600720c */ /* 0x000fda0003f02270 */
.L_x_18:
[----:B------:R-:W-:Y:S05]  /*0db0*/  BSYNC.RECONVERGENT B1 ;  /* 0x0000000000017941 */ /* 0x000fea0003800200 */
.L_x_17:
        /* <DEDUP_REMOVED lines=15> */
.L_x_28:
[----:B------:R-:W-:Y:S05]  /*0eb0*/  BSYNC.RECONVERGENT B1 ;  /* 0x0000000000017941 */ /* 0x000fea0003800200 */
.L_x_27:
[----:B------:R-:W-:-:S05]  /*0ec0*/  VIADD R13, R13, 0x1 ;  /* 0x000000010d0d7836 */ /* 0x000fca0000000000 */
[----:B-----5:R-:W-:-:S13]  /*0ed0*/  ISETP.GE.AND P0, PT, R13, R12, PT ;  /* 0x0000000c0d00720c */ /* 0x020fda0003f06270 */
[----:B------:R-:W-:Y:S05]  /*0ee0*/  @!P0 BRA `(.L_x_29) ;  /* 0xfffffff8007c8947 */ /* 0x000fea000383ffff */
.L_x_16:
[----:B------:R-:W-:Y:S05]  /*0ef0*/  BSYNC.RECONVERGENT B0 ;  /* 0x0000000000007941 */ /* 0x000fea0003800200 */
.L_x_15:
[----:B------:R-:W1:Y:S01]  /*0f00*/  LDCU UR5, c[0x0][0x3a8] ;  /* 0x00007500ff0577ac */ /* 0x000e620008000800 */
[----:B------:R-:W-:Y:S01]  /*0f10*/  IMAD.IADD R11, R11, 0x1, R0 ;  /* 0x000000010b0b7824 */ /* 0x000fe200078e0200 */
[C---:B------:R-:W-:Y:S01]  /*0f20*/  R2UR UR6, R18.reuse ;  /* 0x00000000120672ca */ /* 0x040fe200000e0000 */
[----:B------:R-:W2:Y:S01]  /*0f30*/  LDCU UR4, c[0x0][0x370] ;  /* 0x00006e00ff0477ac */ /* 0x000ea20008000800 */
[----:B0-----:R-:W2:Y:S01]  /*0f40*/  LDC R7, c[0x0][0x360] ;  /* 0x0000d800ff077b82 */ /* 0x001ea20000000800 */
[C---:B------:R-:W-:Y:S02]  /*0f50*/  R2UR UR7, R19.reuse ;  /* 0x00000000130772ca */ /* 0x040fe400000e0000 */
[----:B------:R-:W-:Y:S02]  /*0f60*/  R2UR UR8, R18 ;  /* 0x00000000120872ca */ /* 0x000fe400000e0000 */
[----:B------:R-:W-:Y:S02]  /*0f70*/  R2UR UR9, R19 ;  /* 0x00000000130972ca */ /* 0x000fe400000e0000 */
[----:B-1----:R-:W-:Y:S01]  /*0f80*/  ISETP.GE.AND P0, PT, R11, UR5, PT ;  /* 0x000000050b007c0c */ /* 0x002fe2000bf06270 */
[----:B------:R-:W0:Y:S06]  /*0f90*/  LDCU UR5, c[0x0][0x380] ;  /* 0x00007000ff0577ac */ /* 0x000e2c0008000800 */
[----:B------:R1:W-:Y:S01]  /*0fa0*/  STG.E desc[UR6][R2.64], R11 ;  /* 0x0000000b02007986 */ /* 0x0003e2000c101906 */
[----:B------:R-:W-:-:S05]  /*0fb0*/  SEL R5, RZ, 0x1, P0 ;  /* 0x00000001ff057807 */ /* 0x000fca0000000000 */
[----:B------:R1:W-:Y:S01]  /*0fc0*/  STG.E.U8 desc[UR8][R2.64+0x94], R5 ;  /* 0x0000940502007986 */ /* 0x0003e2000c101108 */
[----:B--2---:R-:W-:-:S05]  /*0fd0*/  IMAD R10, R7, UR4, R10 ;  /* 0x00000004070a7c24 */ /* 0x004fca000f8e020a */
[----:B0-----:R-:W-:-:S13]  /*0fe0*/  ISETP.GE.AND P0, PT, R10, UR5, PT ;  /* 0x000000050a007c0c */ /* 0x001fda000bf06270 */
[----:B-1----:R-:W-:Y:S05]  /*0ff0*/  @!P0 BRA `(.L_x_30) ;  /* 0xfffffff000248947 */ /* 0x002fea000383ffff */
[----:B------:R-:W-:Y:S05]  /*1000*/  EXIT ;  /* 0x000000000000794d */ /* 0x000fea0003800000 */
.L_x_31:
[----:B------:R-:W-:-:S00]  /*1010*/  BRA `(.L_x_31) ;  /* 0xfffffffc00fc7947 */ /* 0x000fc0000383ffff */
[----:B------:R-:W-:-:S00]  /*1020*/  NOP ;  /* 0x0000000000007918 */ /* 0x000fc00000000000 */
        /* <DEDUP_REMOVED lines=13> */
.L_x_44:


//--------------------- .text._Z23select_with_min_supportiP4ItemiP7ItemSetPi --------------------------
	.section	.text._Z23select_with_min_supportiP4ItemiP7ItemSetPi,"ax",@progbits
	.align	128
        .global         _Z23select_with_min_supportiP4ItemiP7ItemSetPi
        .type           _Z23select_with_min_supportiP4ItemiP7ItemSetPi,@function
        .size           _Z23select_with_min_supportiP4ItemiP7ItemSetPi,(.L_x_45 - _Z23select_with_min_supportiP4ItemiP7ItemSetPi)
        .other          _Z23select_with_min_supportiP4ItemiP7ItemSetPi,@"STO_CUDA_ENTRY STV_DEFAULT"
_Z23select_with_min_supportiP4ItemiP7ItemSetPi:
.text._Z23select_with_min_supportiP4ItemiP7ItemSetPi:
        /* <DEDUP_REMOVED lines=8> */
[----:B------:R-:W0:Y:S01]  /*0080*/  LDCU.64 UR6, c[0x0][0x398] ;  /* 0x00007300ff0677ac */ /* 0x000e220008000a00 */
[----:B------:R-:W1:Y:S01]  /*0090*/  LDCU.64 UR4, c[0x0][0x388] ;  /* 0x00007100ff0477ac */ /* 0x000e620008000a00 */
[----:B------:R-:W2:Y:S01]  /*00a0*/  LDCU UR10, c[0x0][0x370] ;  /* 0x00006e00ff0a77ac */ /* 0x000ea20008000800 */
[----:B------:R-:W3:Y:S01]  /*00b0*/  LDCU.64 UR8, c[0x0][0x358] ;  /* 0x00006b00ff0877ac */ /* 0x000ee20008000a00 */
[----:B0-----:R-:W-:Y:S02]  /*00c0*/  UIADD3 UR6, UP0, UPT, UR6, 0x4c, URZ ;  /* 0x0000004c06067890 */ /* 0x001fe4000ff1e0ff */
[----:B-1----:R-:W-:Y:S02]  /*00d0*/  UIADD3 UR4, UP1, UPT, UR4, 0xc, URZ ;  /* 0x0000000c04047890 */ /* 0x002fe4000ff3e0ff */
[----:B------:R-:W-:Y:S01]  /*00e0*/  UIADD3.X UR7, UPT, UPT, URZ, UR7, URZ, UP0, !UPT ;  /* 0x00000007ff077290 */ /* 0x000fe200087fe4ff */
[----:B--2---:R-:W-:Y:S01]  /*00f0*/  IMAD R3, R3, UR10, RZ ;  /* 0x0000000a03037c24 */ /* 0x004fe2000f8e02ff */
[----:B---3--:R-:W-:-:S12]  /*0100*/  UIADD3.X UR5, UPT, UPT, URZ, UR5, URZ, UP1, !UPT ;  /* 0x00000005ff057290 */ /* 0x008fd80008ffe4ff */
.L_x_35:
[----:B0-----:R-:W0:Y:S01]  /*0110*/  LDC.64 R4, c[0x0][0x388] ;  /* 0x0000e200ff047b82 */ /* 0x001e220000000a00 */
[----:B------:R-:W1:Y:S01]  /*0120*/  LDCU UR10, c[0x0][0x390] ;  /* 0x00007200ff0a77ac */ /* 0x000e620008000800 */
[----:B------:R-:W2:Y:S01]  /*0130*/  LDCU UR11, c[0x0][0x380] ;  /* 0x00007000ff0b77ac */ /* 0x000ea20008000800 */
[----:B0-----:R-:W-:-:S05]  /*0140*/  IMAD.WIDE R4, R0, 0x20c, R4 ;  /* 0x0000020c00047825 */ /* 0x001fca00078e0204 */
[----:B------:R-:W1:Y:S01]  /*0150*/  LDG.E R6, desc[UR8][R4.64+0x4] ;  /* 0x0000040804067981 */ /* 0x000e62000c1e1900 */
[--C-:B------:R-:W-:Y:S01]  /*0160*/  IMAD.MOV.U32 R2, RZ, RZ, R0.reuse ;  /* 0x000000ffff027224 */ /* 0x100fe200078e0000 */
[----:B------:R-:W-:Y:S01]  /*0170*/  BSSY.RECONVERGENT B0, `(.L_x_32) ;  /* 0x0000033000007945 */ /* 0x000fe20003800200 */
[----:B------:R-:W-:-:S05]  /*0180*/  IMAD.IADD R0, R3, 0x1, R0 ;  /* 0x0000000103007824 */ /* 0x000fca00078e0200 */
[----:B--2---:R-:W-:Y:S02]  /*0190*/  ISETP.GE.AND P1, PT, R0, UR11, PT ;  /* 0x0000000b00007c0c */ /* 0x004fe4000bf26270 */
[----:B-1----:R-:W-:-:S13]  /*01a0*/  ISETP.GE.AND P0, PT, R6, UR10, PT ;  /* 0x0000000a06007c0c */ /* 0x002fda000bf06270 */
[----:B------:R-:W-:Y:S05]  /*01b0*/  @!P0 BRA `(.L_x_33) ;  /* 0x0000000000b88947 */ /* 0x000fea0003800000 */
[----:B------:R-:W0:Y:S01]  /*01c0*/  S2R R9, SR_LANEID ;  /* 0x0000000000097919 */ /* 0x000e220000000000 */
[----:B------:R-:W-:Y:S01]  /*01d0*/  VOTEU.ANY UR10, UPT, PT ;  /* 0x00000000000a7886 */ /* 0x000fe200038e0100 */
[----:B------:R-:W1:Y:S01]  /*01e0*/  LDC.64 R6, c[0x0][0x3a0] ;  /* 0x0000e800ff067b82 */ /* 0x000e620000000a00 */
[----:B------:R-:W0:Y:S08]  /*01f0*/  FLO.U32 R10, UR10 ;  /* 0x0000000a000a7d00 */ /* 0x000e3000080e0000 */
[----:B------:R-:W1:Y:S01]  /*0200*/  POPC R15, UR10 ;  /* 0x0000000a000f7d09 */ /* 0x000e620008000000 */
[----:B0-----:R-:W-:Y:S01]  /*0210*/  ISETP.EQ.U32.AND P0, PT, R10, R9, PT ;  /* 0x000000090a00720c */ /* 0x001fe20003f02070 */
[----:B------:R-:W0:Y:S01]  /*0220*/  S2R R12, SR_LTMASK ;  /* 0x00000000000c7919 */ /* 0x000e220000003900 */
[----:B------:R-:W2:Y:S11]  /*0230*/  LDC.64 R8, c[0x0][0x398] ;  /* 0x0000e600ff087b82 */ /* 0x000eb60000000a00 */
[----:B-1----:R-:W3:Y:S04]  /*0240*/  @P0 ATOMG.E.ADD.STRONG.GPU PT, R15, desc[UR8][R6.64], R15 ;  /* 0x8000000f060f09a8 */ /* 0x002ee800081ef108 */
[----:B------:R-:W4:Y:S01]  /*0250*/  LDG.E R13, desc[UR8][R4.64+0x4] ;  /* 0x00000408040d7981 */ /* 0x000f22000c1e1900 */
[----:B------:R-:W-:Y:S01]  /*0260*/  IMAD.MOV.U32 R17, RZ, RZ, 0x1 ;  /* 0x00000001ff117424 */ /* 0x000fe200078e00ff */
[----:B0-----:R-:W-:-:S06]  /*0270*/  LOP3.LUT R12, R12, UR10, RZ, 0xc0, !PT ;  /* 0x0000000a0c0c7c12 */ /* 0x001fcc000f8ec0ff */
[----:B------:R-:W0:Y:S01]  /*0280*/  POPC R12, R12 ;  /* 0x0000000c000c7309 */ /* 0x000e220000000000 */
[----:B---3--:R-:W0:Y:S02]  /*0290*/  SHFL.IDX PT, R11, R15, R10, 0x1f ;  /* 0x00001f0a0f0b7589 */ /* 0x008e2400000e0000 */
[----:B0-----:R-:W-:-:S05]  /*02a0*/  IADD3 R11, PT, PT, R11, R12, RZ ;  /* 0x0000000c0b0b7210 */ /* 0x001fca0007ffe0ff */
[----:B--2---:R-:W-:-:S05]  /*02b0*/  IMAD.WIDE R8, R11, 0x98, R8 ;  /* 0x000000980b087825 */ /* 0x004fca00078e0208 */
[----:B----4-:R0:W-:Y:S04]  /*02c0*/  STG.E desc[UR8][R8.64], R13 ;  /* 0x0000000d08007986 */ /* 0x0101e8000c101908 */
[----:B------:R0:W-:Y:S04]  /*02d0*/  STG.E desc[UR8][R8.64+0x4], R17 ;  /* 0x0000041108007986 */ /* 0x0001e8000c101908 */
[----:B------:R-:W2:Y:S04]  /*02e0*/  LDG.E R7, desc[UR8][R4.64] ;  /* 0x0000000804077981 */ /* 0x000ea8000c1e1900 */
[----:B--2---:R0:W-:Y:S04]  /*02f0*/  STG.E desc[UR8][R8.64+0x8], R7 ;  /* 0x0000080708007986 */ /* 0x0041e8000c101908 */
[----:B------:R-:W2:Y:S04]  /*0300*/  LDG.E R15, desc[UR8][R4.64+0x8] ;  /* 0x00000808040f7981 */ /* 0x000ea8000c1e1900 */
[----:B--2---:R0:W-:Y:S01]  /*0310*/  STG.E desc[UR8][R8.64+0x48], R15 ;  /* 0x0000480f08007986 */ /* 0x0041e2000c101908 */
[----:B------:R-:W-:-:S13]  /*0320*/  ISETP.NE.AND P0, PT, R15, RZ, PT ;  /* 0x000000ff0f00720c */ /* 0x000fda0003f05270 */
[----:B0-----:R-:W-:Y:S05]  /*0330*/  @!P0 BRA `(.L_x_33) ;  /* 0x0000000000588947 */ /* 0x001fea0003800000 */
[----:B------:R-:W-:Y:S01]  /*0340*/  MOV R5, UR7 ;  /* 0x0000000700057c02 */ /* 0x000fe20008000f00 */
[----:B------:R-:W-:Y:S01]  /*0350*/  IMAD.U32 R4, RZ, RZ, UR6 ;  /* 0x00000006ff047e24 */ /* 0x000fe2000f8e00ff */
[----:B------:R-:W-:Y:S01]  /*0360*/  SHF.R.S32.HI R8, RZ, 0x1f, R15 ;  /* 0x0000001fff087819 */ /* 0x000fe2000001140f */
[----:B------:R-:W-:Y:S02]  /*0370*/  IMAD.U32 R6, RZ, RZ, UR4 ;  /* 0x00000004ff067e24 */ /* 0x000fe4000f8e00ff */
[----:B------:R-:W-:Y:S01]  /*0380*/  IMAD.U32 R7, RZ, RZ, UR5 ;  /* 0x00000005ff077e24 */ /* 0x000fe2000f8e00ff */
[----:B------:R-:W-:Y:S01]  /*0390*/  SHF.L.U64.HI R12, R15, 0x2, R8 ;  /* 0x000000020f0c7819 */ /* 0x000fe20000010208 */
[----:B------:R-:W-:-:S04]  /*03a0*/  IMAD.WIDE R4, R11, 0x98, R4 ;  /* 0x000000980b047825 */ /* 0x000fc800078e0204 */
[----:B------:R-:W-:Y:S01]  /*03b0*/  IMAD.WIDE R10, R2, 0x20c, R6 ;  /* 0x0000020c020a7825 */ /* 0x000fe200078e0206 */
[----:B------:R-:W-:-:S03]  /*03c0*/  SHF.L.U32 R2, R15, 0x2, RZ ;  /* 0x000000020f027819 */ /* 0x000fc600000006ff */
[----:B------:R-:W-:Y:S02]  /*03d0*/  IMAD.MOV.U32 R13, RZ, RZ, RZ ;  /* 0x000000ffff0d7224 */ /* 0x000fe400078e00ff */
[----:B------:R-:W-:-:S07]  /*03e0*/  IMAD.MOV.U32 R15, RZ, RZ, RZ ;  /* 0x000000ffff0f7224 */ /* 0x000fce00078e00ff */
.L_x_34:
[----:B------:R-:W-:-:S04]  /*03f0*/  IADD3 R6, P0, PT, R10, R13, RZ ;  /* 0x0000000d0a067210 */ /* 0x000fc80007f1e0ff */
[----:B0-----:R-:W-:-:S06]  /*0400*/  IADD3.X R7, PT, PT, R11, R15, RZ, P0, !PT ;  /* 0x0000000f0b077210 */ /* 0x001fcc00007fe4ff */
[----:B------:R-:W2:Y:S01]  /*0410*/  LDG.E.U8 R7, desc[UR8][R6.64] ;  /* 0x0000000806077981 */ /* 0x000ea2000c1e1100 */
[----:B------:R-:W-:-:S05]  /*0420*/  IADD3 R8, P0, PT, R4, R13, RZ ;  /* 0x0000000d04087210 */ /* 0x000fca0007f1e0ff */
[----:B------:R-:W-:Y:S01]  /*0430*/  IMAD.X R9, R5, 0x1, R15, P0 ;  /* 0x0000000105097824 */ /* 0x000fe200000e060f */
[----:B------:R-:W-:-:S04]  /*0440*/  IADD3 R13, P0, PT, R13, 0x1, RZ ;  /* 0x000000010d0d7810 */ /* 0x000fc80007f1e0ff */
[----:B------:R-:W-:Y:S02]  /*0450*/  IADD3.X R15, PT, PT, RZ, R15, RZ, P0, !PT ;  /* 0x0000000fff0f7210 */ /* 0x000fe400007fe4ff */
[----:B------:R-:W-:-:S04]  /*0460*/  ISETP.GE.U32.AND P0, PT, R13, R2, PT ;  /* 0x000000020d00720c */ /* 0x000fc80003f06070 */
[----:B------:R-:W-:Y:S01]  /*0470*/  ISETP.GE.U32.AND.EX P0, PT, R15, R12, PT, P0 ;  /* 0x0000000c0f00720c */ /* 0x000fe20003f06100 */
[----:B--2---:R0:W-:-:S12]  /*0480*/  STG.E.U8 desc[UR8][R8.64], R7 ;  /* 0x0000000708007986 */ /* 0x0041d8000c101108 */
[----:B------:R-:W-:Y:S05]  /*0490*/  @!P0 BRA `(.L_x_34) ;  /* 0xfffffffc00d48947 */ /* 0x000fea000383ffff */
.L_x_33:
[----:B------:R-:W-:Y:S05]  /*04a0*/  BSYNC.RECONVERGENT B0 ;  /* 0x0000000000007941 */ /* 0x000fea0003800200 */
.L_x_32:
[----:B------:R-:W-:Y:S05]  /*04b0*/  @!P1 BRA `(.L_x_35) ;  /* 0xfffffffc00149947 */ /* 0x000fea000383ffff */
[----:B------:R-:W-:Y:S05]  /*04c0*/  EXIT ;  /* 0x000000000000794d */ /* 0x000fea0003800000 */
.L_x_36:
        /* <DEDUP_REMOVED lines=11> */
.L_x_45:


//--------------------- .text._Z15item_freq_countiP11TransactionP4Item --------------------------
	.section	.text._Z15item_freq_countiP11TransactionP4Item,"ax",@progbits
	.align	128
        .global         _Z15item_freq_countiP11TransactionP4Item
        .type           _Z15item_freq_countiP11TransactionP4Item,@function
        .size           _Z15item_freq_countiP11TransactionP4Item,(.L_x_46 - _Z15item_freq_countiP11TransactionP4Item)
        .other          _Z15item_freq_countiP11TransactionP4Item,@"STO_CUDA_ENTRY STV_DEFAULT"
_Z15item_freq_countiP11TransactionP4Item:
.text._Z15item_freq_countiP11TransactionP4Item:
        /* <DEDUP_REMOVED lines=9> */
[----:B------:R-:W1:Y:S01]  /*0090*/  LDCU UR8, c[0x0][0x370] ;  /* 0x00006e00ff0877ac */ /* 0x000e620008000800 */
[----:B------:R-:W2:Y:S01]  /*00a0*/  LDCU.64 UR6, c[0x0][0x358] ;  /* 0x00006b00ff0677ac */ /* 0x000ea20008000a00 */
[----:B0-----:R-:W-:Y:S01]  /*00b0*/  UIADD3 UR4, UP0, UPT, UR4, 0x14, URZ ;  /* 0x0000001404047890 */ /* 0x001fe2000ff1e0ff */
[----:B-1----:R-:W-:-:S03]  /*00c0*/  IMAD R0, R0, UR8, RZ ;  /* 0x0000000800007c24 */ /* 0x002fc6000f8e02ff */
[----:B--2---:R-:W-:-:S12]  /*00d0*/  UIADD3.X UR5, UPT, UPT, URZ, UR5, URZ, UP0, !UPT ;  /* 0x00000005ff057290 */ /* 0x004fd800087fe4ff */
.L_x_42:
[----:B------:R-:W0:Y:S02]  /*00e0*/  LDC.64 R6, c[0x0][0x388] ;  /* 0x0000e200ff067b82 */ /* 0x000e240000000a00 */
[----:B0-----:R-:W-:-:S05]  /*00f0*/  IMAD.WIDE R6, R5, 0x1008, R6 ;  /* 0x0000100805067825 */ /* 0x001fca00078e0206 */
[----:B------:R-:W2:Y:S01]  /*0100*/  LDG.E R4, desc[UR6][R6.64+0x4] ;  /* 0x0000040606047981 */ /* 0x000ea2000c1e1900 */
[----:B------:R-:W-:Y:S01]  /*0110*/  IADD3 R2, P1, PT, R6, 0x4, RZ ;  /* 0x0000000406027810 */ /* 0x000fe20007f3e0ff */
[----:B------:R-:W-:Y:S03]  /*0120*/  BSSY.RECONVERGENT B0, `(.L_x_37) ;  /* 0x0000057000007945 */ /* 0x000fe60003800200 */
[----:B------:R-:W-:Y:S02]  /*0130*/  IADD3.X R3, PT, PT, RZ, R7, RZ, P1, !PT ;  /* 0x00000007ff037210 */ /* 0x000fe40000ffe4ff */
[----:B--2---:R-:W-:-:S13]  /*0140*/  ISETP.GE.AND P0, PT, R4, 0x1, PT ;  /* 0x000000010400780c */ /* 0x004fda0003f06270 */
[----:B------:R-:W-:Y:S05]  /*0150*/  @!P0 BRA `(.L_x_38) ;  /* 0x00000004004c8947 */ /* 0x000fea0003800000 */
[C---:B------:R-:W-:Y:S01]  /*0160*/  ISETP.GE.U32.AND P1, PT, R4.reuse, 0x4, PT ;  /* 0x000000040400780c */ /* 0x040fe20003f26070 */
[----:B------:R-:W-:Y:S01]  /*0170*/  BSSY.RECONVERGENT B1, `(.L_x_39) ;  /* 0x0000031000017945 */ /* 0x000fe20003800200 */
[----:B------:R-:W-:Y:S01]  /*0180*/  LOP3.LUT R20, R4, 0x3, RZ, 0xc0, !PT ;  /* 0x0000000304147812 */ /* 0x000fe200078ec0ff */
[----:B------:R-:W-:-:S03]  /*0190*/  HFMA2 R11, -RZ, RZ, 0, 0 ;  /* 0x00000000ff0b7431 */ /* 0x000fc600000001ff */
[----:B------:R-:W-:-:S07]  /*01a0*/  ISETP.NE.AND P0, PT, R20, RZ, PT ;  /* 0x000000ff1400720c */ /* 0x000fce0003f05270 */
[----:B------:R-:W-:Y:S06]  /*01b0*/  @!P1 BRA `(.L_x_40) ;  /* 0x0000000000b09947 */ /* 0x000fec0003800000 */
[----:B------:R-:W0:Y:S01]  /*01c0*/  LDC.64 R6, c[0x0][0x390] ;  /* 0x0000e400ff067b82 */ /* 0x000e220000000a00 */
[----:B------:R-:W-:Y:S01]  /*01d0*/  MOV R9, UR5 ;  /* 0x0000000500097c02 */ /* 0x000fe20008000f00 */
[----:B------:R-:W-:Y:S01]  /*01e0*/  IMAD.U32 R8, RZ, RZ, UR4 ;  /* 0x00000004ff087e24 */ /* 0x000fe2000f8e00ff */
[----:B------:R-:W-:-:S03]  /*01f0*/  LOP3.LUT R11, R4, 0x7ffffffc, RZ, 0xc0, !PT ;  /* 0x7ffffffc040b7812 */ /* 0x000fc600078ec0ff */
[----:B------:R-:W-:-:S04]  /*0200*/  IMAD.WIDE R8, R5, 0x1008, R8 ;  /* 0x0000100805087825 */ /* 0x000fc800078e0208 */
[----:B------:R-:W-:-:S07]  /*0210*/  IMAD.MOV R4, RZ, RZ, -R11 ;  /* 0x000000ffff047224 */ /* 0x000fce00078e0a0b */
.L_x_41:
[----:B---3--:R-:W0:Y:S01]  /*0220*/  LDG.E R13, desc[UR6][R8.64+-0xc] ;  /* 0xfffff406080d7981 */ /* 0x008e22000c1e1900 */
[----:B------:R-:W-:Y:S01]  /*0230*/  MOV R10, 0x1 ;  /* 0x00000001000a7802 */ /* 0x000fe20000000f00 */
[----:B0-----:R-:W-:-:S05]  /*0240*/  IMAD.WIDE R12, R13, 0x20c, R6 ;  /* 0x0000020c0d0c7825 */ /* 0x001fca00078e0206 */
[----:B------:R0:W-:Y:S04]  /*0250*/  REDG.E.ADD.STRONG.GPU desc[UR6][R12.64+0x4], R10 ;  /* 0x0000040a0c00798e */ /* 0x0001e8000c12e106 */
[----:B------:R-:W2:Y:S01]  /*0260*/  ATOMG.E.ADD.STRONG.GPU PT, R17, desc[UR6][R12.64+0x8], R10 ;  /* 0x8000080a0c1179a8 */ /* 0x000ea200081ef106 */
[----:B------:R-:W-:-:S05]  /*0270*/  IADD3 R14, P1, PT, R12, 0x4, RZ ;  /* 0x000000040c0e7810 */ /* 0x000fca0007f3e0ff */
[----:B------:R-:W-:Y:S02]  /*0280*/  IMAD.X R15, RZ, RZ, R13, P1 ;  /* 0x000000ffff0f7224 */ /* 0x000fe400008e060d */
[----:B--2---:R-:W-:-:S05]  /*0290*/  IMAD.WIDE R14, R17, 0x4, R14 ;  /* 0x00000004110e7825 */ /* 0x004fca00078e020e */
[----:B------:R1:W-:Y:S04]  /*02a0*/  STG.E desc[UR6][R14.64+0x8], R5 ;  /* 0x000008050e007986 */ /* 0x0003e8000c101906 */
[----:B------:R-:W2:Y:S02]  /*02b0*/  LDG.E R17, desc[UR6][R8.64+-0x8] ;  /* 0xfffff80608117981 */ /* 0x000ea4000c1e1900 */
[----:B--2---:R-:W-:-:S05]  /*02c0*/  IMAD.WIDE R16, R17, 0x20c, R6 ;  /* 0x0000020c11107825 */ /* 0x004fca00078e0206 */
[----:B------:R2:W-:Y:S04]  /*02d0*/  REDG.E.ADD.STRONG.GPU desc[UR6][R16.64+0x4], R10 ;  /* 0x0000040a1000798e */ /* 0x0005e8000c12e106 */
[----:B------:R-:W0:Y:S01]  /*02e0*/  ATOMG.E.ADD.STRONG.GPU PT, R21, desc[UR6][R16.64+0x8], R10 ;  /* 0x8000080a101579a8 */ /* 0x000e2200081ef106 */
[----:B------:R-:W-:-:S04]  /*02f0*/  IADD3 R18, P1, PT, R16, 0x4, RZ ;  /* 0x0000000410127810 */ /* 0x000fc80007f3e0ff */
[----:B------:R-:W-:-:S03]  /*0300*/  IADD3.X R19, PT, PT, RZ, R17, RZ, P1, !PT ;  /* 0x00000011ff137210 */ /* 0x000fc60000ffe4ff */
[----:B0-----:R-:W-:-:S05]  /*0310*/  IMAD.WIDE R12, R21, 0x4, R18 ;  /* 0x00000004150c7825 */ /* 0x001fca00078e0212 */
[----:B------:R0:W-:Y:S04]  /*0320*/  STG.E desc[UR6][R12.64+0x8], R5 ;  /* 0x000008050c007986 */ /* 0x0001e8000c101906 */
[----:B------:R-:W3:Y:S02]  /*0330*/  LDG.E R19, desc[UR6][R8.64+-0x4] ;  /* 0xfffffc0608137981 */ /* 0x000ee4000c1e1900 */
[----:B---3--:R-:W-:-:S05]  /*0340*/  IMAD.WIDE R18, R19, 0x20c, R6 ;  /* 0x0000020c13127825 */ /* 0x008fca00078e0206 */
[----:B------:R3:W-:Y:S04]  /*0350*/  REDG.E.ADD.STRONG.GPU desc[UR6][R18.64+0x4], R10 ;  /* 0x0000040a1200798e */ /* 0x0007e8000c12e106 */
[----:B------:R-:W4:Y:S01]  /*0360*/  ATOMG.E.ADD.STRONG.GPU PT, R21, desc[UR6][R18.64+0x8], R10 ;  /* 0x8000080a121579a8 */ /* 0x000f2200081ef106 */
[----:B-1----:R-:W-:-:S05]  /*0370*/  IADD3 R14, P1, PT, R18, 0x4, RZ ;  /* 0x00000004120e7810 */ /* 0x002fca0007f3e0ff */
[----:B------:R-:W-:Y:S02]  /*0380*/  IMAD.X R15, RZ, RZ, R19, P1 ;  /* 0x000000ffff0f7224 */ /* 0x000fe400008e0613 */
[----:B----4-:R-:W-:-:S05]  /*0390*/  IMAD.WIDE R14, R21, 0x4, R14 ;  /* 0x00000004150e7825 */ /* 0x010fca00078e020e */
[----:B------:R3:W-:Y:S04]  /*03a0*/  STG.E desc[UR6][R14.64+0x8], R5 ;  /* 0x000008050e007986 */ /* 0x0007e8000c101906 */
[----:B--2---:R-:W2:Y:S02]  /*03b0*/  LDG.E R17, desc[UR6][R8.64] ;  /* 0x0000000608117981 */ /* 0x004ea4000c1e1900 */
[----:B--2---:R-:W-:-:S05]  /*03c0*/  IMAD.WIDE R16, R17, 0x20c, R6 ;  /* 0x0000020c11107825 */ /* 0x004fca00078e0206 */
[----:B------:R3:W-:Y:S04]  /*03d0*/  REDG.E.ADD.STRONG.GPU desc[UR6][R16.64+0x4], R10 ;  /* 0x0000040a1000798e */ /* 0x0007e8000c12e106 */
[----:B------:R-:W2:Y:S01]  /*03e0*/  ATOMG.E.ADD.STRONG.GPU PT, R21, desc[UR6][R16.64+0x8], R10 ;  /* 0x8000080a101579a8 */ /* 0x000ea200081ef106 */
[----:B0-----:R-:W-:Y:S01]  /*03f0*/  IADD3 R12, P1, PT, R16, 0x4, RZ ;  /* 0x00000004100c7810 */ /* 0x001fe20007f3e0ff */
[----:B------:R-:W-:Y:S01]  /*0400*/  VIADD R4, R4, 0x4 ;  /* 0x0000000404047836 */ /* 0x000fe20000000000 */
[----:B------:R-:W-:Y:S02]  /*0410*/  IADD3 R8, P2, PT, R8, 0x10, RZ ;  /* 0x0000001008087810 */ /* 0x000fe40007f5e0ff */
[----:B------:R-:W-:Y:S02]  /*0420*/  IADD3.X R13, PT, PT, RZ, R17, RZ, P1, !PT ;  /* 0x00000011ff0d7210 */ /* 0x000fe40000ffe4ff */
[----:B------:R-:W-:-:S02]  /*0430*/  ISETP.NE.AND P1, PT, R4, RZ, PT ;  /* 0x000000ff0400720c */ /* 0x000fc40003f25270 */
[----:B------:R-:W-:Y:S01]  /*0440*/  IADD3.X R9, PT, PT, RZ, R9, RZ, P2, !PT ;  /* 0x00000009ff097210 */ /* 0x000fe200017fe4ff */
[----:B--2---:R-:W-:-:S05]  /*0450*/  IMAD.WIDE R12, R21, 0x4, R12 ;  /* 0x00000004150c7825 */ /* 0x004fca00078e020c */
[----:B------:R3:W-:Y:S05]  /*0460*/  STG.E desc[UR6][R12.64+0x8], R5 ;  /* 0x000008050c007986 */ /* 0x0007ea000c101906 */
[----:B------:R-:W-:Y:S05]  /*0470*/  @P1 BRA `(.L_x_41) ;  /* 0xfffffffc00681947 */ /* 0x000fea000383ffff */
.L_x_40:
[----:B------:R-:W-:Y:S05]  /*0480*/  BSYNC.RECONVERGENT B1 ;  /* 0x0000000000017941 */ /* 0x000fea0003800200 */
.L_x_39:
[----:B------:R-:W-:Y:S05]  /*0490*/  @!P0 BRA `(.L_x_38) ;  /* 0x00000000007c8947 */ /* 0x000fea0003800000 */
[----:B------:R-:W-:Y:S01]  /*04a0*/  IMAD.WIDE.U32 R2, R11, 0x4, R2 ;  /* 0x000000040b027825 */ /* 0x000fe200078e0002 */
[----:B------:R-:W0:Y:S04]  /*04b0*/  LDC.64 R6, c[0x0][0x390] ;  /* 0x0000e400ff067b82 */ /* 0x000e280000000a00 */
[----:B------:R-:W0:Y:S01]  /*04c0*/  LDG.E R9, desc[UR6][R2.64+0x4] ;  /* 0x0000040602097981 */ /* 0x000e22000c1e1900 */
[----:B---3--:R-:W-:Y:S02]  /*04d0*/  IMAD.MOV.U32 R15, RZ, RZ, 0x1 ;  /* 0x00000001ff0f7424 */ /* 0x008fe400078e00ff */
[----:B0-----:R-:W-:-:S05]  /*04e0*/  IMAD.WIDE R8, R9, 0x20c, R6 ;  /* 0x0000020c09087825 */ /* 0x001fca00078e0206 */
[----:B------:R0:W-:Y:S04]  /*04f0*/  REDG.E.ADD.STRONG.GPU desc[UR6][R8.64+0x4], R15 ;  /* 0x0000040f0800798e */ /* 0x0001e8000c12e106 */
[----:B------:R-:W2:Y:S01]  /*0500*/  ATOMG.E.ADD.STRONG.GPU PT, R13, desc[UR6][R8.64+0x8], R15 ;  /* 0x8000080f080d79a8 */ /* 0x000ea200081ef106 */
[----:B------:R-:W-:-:S04]  /*0510*/  IADD3 R10, P0, PT, R8, 0x4, RZ ;  /* 0x00000004080a7810 */ /* 0x000fc80007f1e0ff */
[----:B------:R-:W-:Y:S02]  /*0520*/  IADD3.X R11, PT, PT, RZ, R9, RZ, P0, !PT ;  /* 0x00000009ff0b7210 */ /* 0x000fe400007fe4ff */
[----:B------:R-:W-:Y:S01]  /*0530*/  ISETP.NE.AND P0, PT, R20, 0x1, PT ;  /* 0x000000011400780c */ /* 0x000fe20003f05270 */
[----:B--2---:R-:W-:-:S05]  /*0540*/  IMAD.WIDE R10, R13, 0x4, R10 ;  /* 0x000000040d0a7825 */ /* 0x004fca00078e020a */
[----:B------:R0:W-:Y:S07]  /*0550*/  STG.E desc[UR6][R10.64+0x8], R5 ;  /* 0x000008050a007986 */ /* 0x0001ee000c101906 */
[----:B------:R-:W-:Y:S05]  /*0560*/  @!P0 BRA `(.L_x_38) ;  /* 0x0000000000488947 */ /* 0x000fea0003800000 */
[----:B0-----:R-:W2:Y:S02]  /*0570*/  LDG.E R9, desc[UR6][R2.64+0x8] ;  /* 0x0000080602097981 */ /* 0x001ea4000c1e1900 */
[----:B--2---:R-:W-:-:S05]  /*0580*/  IMAD.WIDE R8, R9, 0x20c, R6 ;  /* 0x0000020c09087825 */ /* 0x004fca00078e0206 */
[----:B------:R1:W-:Y:S04]  /*0590*/  REDG.E.ADD.STRONG.GPU desc[UR6][R8.64+0x4], R15 ;  /* 0x0000040f0800798e */ /* 0x0003e8000c12e106 */
[----:B------:R-:W2:Y:S01]  /*05a0*/  ATOMG.E.ADD.STRONG.GPU PT, R13, desc[UR6][R8.64+0x8], R15 ;  /* 0x8000080f080d79a8 */ /* 0x000ea200081ef106 */
[----:B------:R-:W-:-:S05]  /*05b0*/  IADD3 R10, P0, PT, R8, 0x4, RZ ;  /* 0x00000004080a7810 */ /* 0x000fca0007f1e0ff */
[----:B------:R-:W-:Y:S01]  /*05c0*/  IMAD.X R11, RZ, RZ, R9, P0 ;  /* 0x000000ffff0b7224 */ /* 0x000fe200000e0609 */
[----:B------:R-:W-:Y:S01]  /*05d0*/  ISETP.NE.AND P0, PT, R20, 0x2, PT ;  /* 0x000000021400780c */ /* 0x000fe20003f05270 */
[----:B--2---:R-:W-:-:S05]  /*05e0*/  IMAD.WIDE R10, R13, 0x4, R10 ;  /* 0x000000040d0a7825 */ /* 0x004fca00078e020a */
[----:B------:R1:W-:Y:S07]  /*05f0*/  STG.E desc[UR6][R10.64+0x8], R5 ;  /* 0x000008050a007986 */ /* 0x0003ee000c101906 */
[----:B------:R-:W-:Y:S05]  /*0600*/  @!P0 BRA `(.L_x_38) ;  /* 0x0000000000208947 */ /* 0x000fea0003800000 */
[----:B------:R-:W2:Y:S02]  /*0610*/  LDG.E R3, desc[UR6][R2.64+0xc] ;  /* 0x00000c0602037981 */ /* 0x000ea4000c1e1900 */
[----:B--2---:R-:W-:-:S05]  /*0620*/  IMAD.WIDE R6, R3, 0x20c, R6 ;  /* 0x0000020c03067825 */ /* 0x004fca00078e0206 */
[----:B------:R2:W-:Y:S04]  /*0630*/  REDG.E.ADD.STRONG.GPU desc[UR6][R6.64+0x4], R15 ;  /* 0x0000040f0600798e */ /* 0x0005e8000c12e106 */
[----:B-1----:R-:W3:Y:S01]  /*0640*/  ATOMG.E.ADD.STRONG.GPU PT, R11, desc[UR6][R6.64+0x8], R15 ;  /* 0x8000080f060b79a8 */ /* 0x002ee200081ef106 */
[----:B------:R-:W-:-:S04]  /*0650*/  IADD3 R8, P0, PT, R6, 0x4, RZ ;  /* 0x0000000406087810 */ /* 0x000fc80007f1e0ff */
[----:B------:R-:W-:-:S03]  /*0660*/  IADD3.X R9, PT, PT, RZ, R7, RZ, P0, !PT ;  /* 0x00000007ff097210 */ /* 0x000fc600007fe4ff */
[----:B---3--:R-:W-:-:S05]  /*0670*/  IMAD.WIDE R8, R11, 0x4, R8 ;  /* 0x000000040b087825 */ /* 0x008fca00078e0208 */
[----:B------:R2:W-:Y:S02]  /*0680*/  STG.E desc[UR6][R8.64+0x8], R5 ;  /* 0x0000080508007986 */ /* 0x0005e4000c101906 */
.L_x_38:
[----:B------:R-:W-:Y:S05]  /*0690*/  BSYNC.RECONVERGENT B0 ;  /* 0x0000000000007941 */ /* 0x000fea0003800200 */
.L_x_37:
[----:B------:R-:W4:Y:S01]  /*06a0*/  LDCU UR8, c[0x0][0x380] ;  /* 0x00007000ff0877ac */ /* 0x000f220008000800 */
[----:B0123--:R-:W-:-:S05]  /*06b0*/  IMAD.IADD R5, R0, 0x1, R5 ;  /* 0x0000000100057824 */ /* 0x00ffca00078e0205 */
[----:B----4-:R-:W-:-:S13]  /*06c0*/  ISETP.GE.AND P0, PT, R5, UR8, PT ;  /* 0x0000000805007c0c */ /* 0x010fda000bf06270 */
[----:B------:R-:W-:Y:S05]  /*06d0*/  @!P0 BRA `(.L_x_42) ;  /* 0xfffffff800808947 */ /* 0x000fea000383ffff */
[----:B------:R-:W-:Y:S05]  /*06e0*/  EXIT ;  /* 0x000000000000794d */ /* 0x000fea0003800000 */
.L_x_43:
        /* <DEDUP_REMOVED lines=9> */
.L_x_46:


//--------------------- .nv.shared.reserved.0     --------------------------
	.section	.nv.shared.reserved.0,"aw",@nobits
	.weak		__nv_reservedSMEM_offset_0_alias
	.size		__nv_reservedSMEM_offset_0_alias, 0, 64
	.other		__nv_reservedSMEM_offset_0_alias,@"STO_CUDA_RESERVED_SHARED STV_DEFAULT"
__nv_reservedSMEM_offset_0_alias:
	.zero		0
	.zero		64


//--------------------- .nv.constant0._Z18find_support_countiP7ItemSetPiS0_P11Transactioni --------------------------
	.section	.nv.constant0._Z18find_support_countiP7ItemSetPiS0_P11Transactioni,"a",@progbits
	.sectionflags	@""
	.align	4
.nv.constant0._Z18find_support_countiP7ItemSetPiS0_P11Transactioni:
	.zero		940


//--------------------- .nv.constant0._Z23select_with_min_supportiP4ItemiP7ItemSetPi --------------------------
	.section	.nv.constant0._Z23select_with_min_supportiP4ItemiP7ItemSetPi,"a",@progbits
	.sectionflags	@""
	.align	4
.nv.constant0._Z23select_with_min_supportiP4ItemiP7ItemSetPi:
	.zero		936


//--------------------- .nv.constant0._Z15item_freq_countiP11TransactionP4Item --------------------------
	.section	.nv.constant0._Z15item_freq_countiP11TransactionP4Item,"a",@progbits
	.sectionflags	@""
	.align	4
.nv.constant0._Z15item_freq_countiP11TransactionP4Item:
	.zero		920


//--------------------- SYMBOLS --------------------------

	.type		.nv.reservedSmem.offset0,@object
	.size		.nv.reservedSmem.offset0,0x4
